// auto-generated by cutlass_sweep.gemm — config: {"arch": "sm_90", "cluster_m": 1, "cluster_n": 1, "dtype": "fp16", "dtype_b": "fp16", "layout": "tt", "stages": 0, "tile_k": 128, "tile_m": 128, "tile_n": 128}
#include "cutlass/cutlass.h"
#include "cutlass/gemm/collective/collective_builder.hpp"
#include "cutlass/gemm/device/gemm_universal_adapter.h"
#include "cutlass/gemm/kernel/gemm_universal.hpp"
#include "cutlass/epilogue/collective/collective_builder.hpp"

using ElemA = cutlass::half_t;
using ElemB = cutlass::half_t;
using ElemCD = cutlass::half_t;
using Acc  = float;
using TileShape    = cute::Shape<cute::_128, cute::_128, cute::_128>;
using ClusterShape = cute::Shape<cute::_1, cute::_1, cute::_1>;

using CollectiveEpilogue = typename cutlass::epilogue::collective::CollectiveBuilder<
    cutlass::arch::Sm90, cutlass::arch::OpClassTensorOp,
    TileShape, ClusterShape,
    cutlass::epilogue::collective::EpilogueTileAuto,
    Acc, Acc,
    ElemCD, cutlass::layout::RowMajor, 128 / cutlass::sizeof_bits<ElemCD>::value,
    ElemCD, cutlass::layout::RowMajor, 128 / cutlass::sizeof_bits<ElemCD>::value,
    cutlass::epilogue::collective::EpilogueScheduleAuto
  >::CollectiveOp;

using CollectiveMainloop = typename cutlass::gemm::collective::CollectiveBuilder<
    cutlass::arch::Sm90, cutlass::arch::OpClassTensorOp,
    ElemA, cutlass::layout::ColumnMajor, 128 / cutlass::sizeof_bits<ElemA>::value,
    ElemB, cutlass::layout::ColumnMajor, 128 / cutlass::sizeof_bits<ElemB>::value,
    Acc,
    TileShape, ClusterShape,
    cutlass::gemm::collective::StageCountAutoCarveout<static_cast<int>(sizeof(typename CollectiveEpilogue::SharedStorage))>,
    cutlass::gemm::collective::KernelScheduleAuto
  >::CollectiveOp;

using GemmKernel = cutlass::gemm::kernel::GemmUniversal<
    cute::Shape<int,int,int,int>,
    CollectiveMainloop,
    CollectiveEpilogue
>;
using Gemm = cutlass::gemm::device::GemmUniversalAdapter<GemmKernel>;

// Force the device kernel symbol into the cubin without needing a host main.
auto* _anchor = &cutlass::device_kernel<GemmKernel>;


// ===== COMPILED SASS (sm_90a) =====

	.target	sm_90a

	.elftype	@"ET_EXEC"


//--------------------- .note.nv.tkinfo           --------------------------
	.section	.note.nv.tkinfo,"",@"SHT_NOTE"
	.sectionflags	@"SHF_NOTE_NV_TKINFO"
	.tkinfo
        /*0018*/ 	.word	0x00000002
        /*0030*/ 	.string	""
        /*0030*/ 	.string	"ptxas"
        /*0030*/ 	.string	"Cuda compilation tools, release 13.0, V13.0.88"
        /*0030*/ 	.string	"Build cuda_13.0.r13.0/compiler.36424714_0"
        /*0030*/ 	.string	"-arch sm_90a -m 64 "



//--------------------- .note.nv.cuinfo           --------------------------
	.section	.note.nv.cuinfo,"",@"SHT_NOTE"
	.sectionflags	@"SHF_NOTE_NV_CUINFO"
        /*0018*/ 	.short	0x0002
        /*001a*/ 	.short	0x005a
        /*001c*/ 	.short	0x0082
	.zero		2


//--------------------- .nv.info                  --------------------------
	.section	.nv.info,"",@"SHT_CUDA_INFO"
	.align	4


	//----- nvinfo : EIATTR_REGCOUNT
	.align		4
        /*0000*/ 	.byte	0x04, 0x2f
        /*0002*/ 	.short	(.L_15 - .L_14)
	.align		4
.L_14:
        /*0004*/ 	.word	index@(_ZN7cutlass13device_kernelINS_4gemm6kernel13GemmUniversalIN4cute5tupleIJiiiiEEENS1_10collective13CollectiveMmaINS1_34MainloopSm90TmaGmmaWarpSpecializedILi3ENS5_IJNS4_1CILi1EEESB_SB_EEENS1_35KernelTmaWarpSpecializedCooperativeEEENS5_IJNSA_ILi128EEESF_SF_EEENS_6half_tENS5_IJSB_llEEESH_NS5_IJlSB_lEEENS4_8TiledMMAINS4_8MMA_AtomIJNS4_4SM904GMMA26MMA_64x128x16_F32F16F16_SSILNSN_5MajorE1ELSP_0ELNSN_7ScaleInE1ELSQ_1EEEEEENS4_6LayoutINS5_IJNSA_ILi2EEESB_SB_EEENS5_IJSB_NSA_ILi0EEESW_EEEEENS5_IJNS4_10UnderscoreESZ_SZ_EEEEENS4_13SM90_TMA_LOADENS4_14ComposedLayoutINS4_7SwizzleILi3ELi4ELi3EEENS4_18smem_ptr_flag_bitsILi16EEENST_INS5_IJNSA_ILi64EEENSA_ILi8EEEEEENS5_IJSB_S18_EEEEEEEvNS4_8identityES12_NS13_IS15_S17_NST_INS5_IJS19_S18_EEENS5_IJS18_SB_EEEEEEEvS1E_EENS_8epilogue10collective6detail29Sm90TmaWarpSpecializedAdapterINS1L_15DefaultEpilogueISH_SJ_SJ_NS1K_6thread17LinearCombinationISH_Li1EffLNS1P_9ScaleType4KindE0ELNS_15FloatRoundStyleE2ESH_EENS1_15EpilogueDefaultEEEEEvvEEEEvNT_6ParamsE)
        /*0008*/ 	.word	0x000000a8


	//----- nvinfo : EIATTR_FRAME_SIZE
	.align		4
.L_15:
        /*000c*/ 	.byte	0x04, 0x11
        /*000e*/ 	.short	(.L_17 - .L_16)
	.align		4
.L_16:
        /*0010*/ 	.word	index@(_ZN7cutlass13device_kernelINS_4gemm6kernel13GemmUniversalIN4cute5tupleIJiiiiEEENS1_10collective13CollectiveMmaINS1_34MainloopSm90TmaGmmaWarpSpecializedILi3ENS5_IJNS4_1CILi1EEESB_SB_EEENS1_35KernelTmaWarpSpecializedCooperativeEEENS5_IJNSA_ILi128EEESF_SF_EEENS_6half_tENS5_IJSB_llEEESH_NS5_IJlSB_lEEENS4_8TiledMMAINS4_8MMA_AtomIJNS4_4SM904GMMA26MMA_64x128x16_F32F16F16_SSILNSN_5MajorE1ELSP_0ELNSN_7ScaleInE1ELSQ_1EEEEEENS4_6LayoutINS5_IJNSA_ILi2EEESB_SB_EEENS5_IJSB_NSA_ILi0EEESW_EEEEENS5_IJNS4_10UnderscoreESZ_SZ_EEEEENS4_13SM90_TMA_LOADENS4_14ComposedLayoutINS4_7SwizzleILi3ELi4ELi3EEENS4_18smem_ptr_flag_bitsILi16EEENST_INS5_IJNSA_ILi64EEENSA_ILi8EEEEEENS5_IJSB_S18_EEEEEEEvNS4_8identityES12_NS13_IS15_S17_NST_INS5_IJS19_S18_EEENS5_IJS18_SB_EEEEEEEvS1E_EENS_8epilogue10collective6detail29Sm90TmaWarpSpecializedAdapterINS1L_15DefaultEpilogueISH_SJ_SJ_NS1K_6thread17LinearCombinationISH_Li1EffLNS1P_9ScaleType4KindE0ELNS_15FloatRoundStyleE2ESH_EENS1_15EpilogueDefaultEEEEEvvEEEEvNT_6ParamsE)
        /*0014*/ 	.word	0x00000000


	//----- nvinfo : EIATTR_MIN_STACK_SIZE
	.align		4
.L_17:
        /*0018*/ 	.byte	0x04, 0x12
        /*001a*/ 	.short	(.L_19 - .L_18)
	.align		4
.L_18:
        /*001c*/ 	.word	index@(_ZN7cutlass13device_kernelINS_4gemm6kernel13GemmUniversalIN4cute5tupleIJiiiiEEENS1_10collective13CollectiveMmaINS1_34MainloopSm90TmaGmmaWarpSpecializedILi3ENS5_IJNS4_1CILi1EEESB_SB_EEENS1_35KernelTmaWarpSpecializedCooperativeEEENS5_IJNSA_ILi128EEESF_SF_EEENS_6half_tENS5_IJSB_llEEESH_NS5_IJlSB_lEEENS4_8TiledMMAINS4_8MMA_AtomIJNS4_4SM904GMMA26MMA_64x128x16_F32F16F16_SSILNSN_5MajorE1ELSP_0ELNSN_7ScaleInE1ELSQ_1EEEEEENS4_6LayoutINS5_IJNSA_ILi2EEESB_SB_EEENS5_IJSB_NSA_ILi0EEESW_EEEEENS5_IJNS4_10UnderscoreESZ_SZ_EEEEENS4_13SM90_TMA_LOADENS4_14ComposedLayoutINS4_7SwizzleILi3ELi4ELi3EEENS4_18smem_ptr_flag_bitsILi16EEENST_INS5_IJNSA_ILi64EEENSA_ILi8EEEEEENS5_IJSB_S18_EEEEEEEvNS4_8identityES12_NS13_IS15_S17_NST_INS5_IJS19_S18_EEENS5_IJS18_SB_EEEEEEEvS1E_EENS_8epilogue10collective6detail29Sm90TmaWarpSpecializedAdapterINS1L_15DefaultEpilogueISH_SJ_SJ_NS1K_6thread17LinearCombinationISH_Li1EffLNS1P_9ScaleType4KindE0ELNS_15FloatRoundStyleE2ESH_EENS1_15EpilogueDefaultEEEEEvvEEEEvNT_6ParamsE)
        /*0020*/ 	.word	0x00000000
.L_19:


//--------------------- .nv.compat                --------------------------
	.section	.nv.compat,"",@"SHT_CUDA_COMPAT_INFO"
	.align	4
        /*0000*/ 	.byte	0x02, 0x09, 0x01, 0x00, 0x02, 0x02, 0x04, 0x00, 0x02, 0x05, 0x05, 0x00, 0x03, 0x07, 0x01, 0x01
        /*0010*/ 	.byte	0x02, 0x03, 0x01, 0x00, 0x02, 0x06, 0x01, 0x00, 0x04, 0x0b, 0x08, 0x00, 0x00, 0x00, 0x00, 0x00
        /*0020*/ 	.byte	0x00, 0x00, 0x00, 0x00


//--------------------- .nv.info._ZN7cutlass13device_kernelINS_4gemm6kernel13GemmUniversalIN4cute5tupleIJiiiiEEENS1_10collective13CollectiveMmaINS1_34MainloopSm90TmaGmmaWarpSpecializedILi3ENS5_IJNS4_1CILi1EEESB_SB_EEENS1_35KernelTmaWarpSpecializedCooperativeEEENS5_IJNSA_ILi128EEESF_SF_EEENS_6half_tENS5_IJSB_llEEESH_NS5_IJlSB_lEEENS4_8TiledMMAINS4_8MMA_AtomIJNS4_4SM904GMMA26MMA_64x128x16_F32F16F16_SSILNSN_5MajorE1ELSP_0ELNSN_7ScaleInE1ELSQ_1EEEEEENS4_6LayoutINS5_IJNSA_ILi2EEESB_SB_EEENS5_IJSB_NSA_ILi0EEESW_EEEEENS5_IJNS4_10UnderscoreESZ_SZ_EEEEENS4_13SM90_TMA_LOADENS4_14ComposedLayoutINS4_7SwizzleILi3ELi4ELi3EEENS4_18smem_ptr_flag_bitsILi16EEENST_INS5_IJNSA_ILi64EEENSA_ILi8EEEEEENS5_IJSB_S18_EEEEEEEvNS4_8identityES12_NS13_IS15_S17_NST_INS5_IJS19_S18_EEENS5_IJS18_SB_EEEEEEEvS1E_EENS_8epilogue10collective6detail29Sm90TmaWarpSpecializedAdapterINS1L_15DefaultEpilogueISH_SJ_SJ_NS1K_6thread17LinearCombinationISH_Li1EffLNS1P_9ScaleType4KindE0ELNS_15FloatRoundStyleE2ESH_EENS1_15EpilogueDefaultEEEEEvvEEEEvNT_6ParamsE --------------------------
	.section	.nv.info._ZN7cutlass13device_kernelINS_4gemm6kernel13GemmUniversalIN4cute5tupleIJiiiiEEENS1_10collective13CollectiveMmaINS1_34MainloopSm90TmaGmmaWarpSpecializedILi3ENS5_IJNS4_1CILi1EEESB_SB_EEENS1_35KernelTmaWarpSpecializedCooperativeEEENS5_IJNSA_ILi128EEESF_SF_EEENS_6half_tENS5_IJSB_llEEESH_NS5_IJlSB_lEEENS4_8TiledMMAINS4_8MMA_AtomIJNS4_4SM904GMMA26MMA_64x128x16_F32F16F16_SSILNSN_5MajorE1ELSP_0ELNSN_7ScaleInE1ELSQ_1EEEEEENS4_6LayoutINS5_IJNSA_ILi2EEESB_SB_EEENS5_IJSB_NSA_ILi0EEESW_EEEEENS5_IJNS4_10UnderscoreESZ_SZ_EEEEENS4_13SM90_TMA_LOADENS4_14ComposedLayoutINS4_7SwizzleILi3ELi4ELi3EEENS4_18smem_ptr_flag_bitsILi16EEENST_INS5_IJNSA_ILi64EEENSA_ILi8EEEEEENS5_IJSB_S18_EEEEEEEvNS4_8identityES12_NS13_IS15_S17_NST_INS5_IJS19_S18_EEENS5_IJS18_SB_EEEEEEEvS1E_EENS_8epilogue10collective6detail29Sm90TmaWarpSpecializedAdapterINS1L_15DefaultEpilogueISH_SJ_SJ_NS1K_6thread17LinearCombinationISH_Li1EffLNS1P_9ScaleType4KindE0ELNS_15FloatRoundStyleE2ESH_EENS1_15EpilogueDefaultEEEEEvvEEEEvNT_6ParamsE,"",@"SHT_CUDA_INFO"
	.sectionflags	@""
	.align	4


	//----- nvinfo : EIATTR_CUDA_API_VERSION
	.align		4
        /*0000*/ 	.byte	0x04, 0x37
        /*0002*/ 	.short	(.L_21 - .L_20)
.L_20:
        /*0004*/ 	.word	0x00000082


	//----- nvinfo : EIATTR_KPARAM_INFO
	.align		4
.L_21:
        /*0008*/ 	.byte	0x04, 0x17
        /*000a*/ 	.short	(.L_23 - .L_22)
.L_22:
        /*000c*/ 	.word	0x00000000
        /*0010*/ 	.short	0x0000
        /*0012*/ 	.short	0x0070
        /*0014*/ 	.byte	0x00, 0xf0, 0x01, 0x10


	//----- nvinfo : EIATTR_SPARSE_MMA_MASK
	.align		4
.L_23:
        /*0018*/ 	.byte	0x03, 0x50
        /*001a*/ 	.short	0x0000


	//----- nvinfo : EIATTR_MAXREG_COUNT
	.align		4
        /*001c*/ 	.byte	0x03, 0x1b
        /*001e*/ 	.short	0x00a8


	//----- nvinfo : EIATTR_NUM_BARRIERS
	.align		4
        /*0020*/ 	.byte	0x02, 0x4c
        /*0022*/ 	.byte	0x01
	.zero		1


	//----- nvinfo : EIATTR_EXTERNS
	.align		4
        /*0024*/ 	.byte	0x04, 0x0f
        /*0026*/ 	.short	(.L_25 - .L_24)


	//   ....[0]....
	.align		4
.L_24:
        /*0028*/ 	.word	index@(__assertfail)


	//----- nvinfo : EIATTR_MERCURY_ISA_VERSION
	.align		4
.L_25:
        /*002c*/ 	.byte	0x03, 0x5f
        /*002e*/ 	.short	0x0101


	//----- nvinfo : EIATTR_INT_WARP_WIDE_INSTR_OFFSETS
	.align		4
        /*0030*/ 	.byte	0x04, 0x31
        /*0032*/ 	.short	(.L_27 - .L_26)


	//   ....[0]....
.L_26:
        /*0034*/ 	.word	0x000003d0


	//   ....[1]....
        /*0038*/ 	.word	0x000003e0


	//   ....[2]....
        /*003c*/ 	.word	0x000004a0


	//----- nvinfo : EIATTR_COOP_GROUP_MASK_REGIDS
	.align		4
.L_27:
        /*0040*/ 	.byte	0x04, 0x29
        /*0042*/ 	.short	(.L_29 - .L_28)


	//   ....[0]....
.L_28:
        /*0044*/ 	.word	0xffffffff


	//   ....[1]....
        /*0048*/ 	.word	0xffffffff


	//   ....[2]....
        /*004c*/ 	.word	0xffffffff


	//   ....[3]....
        /*0050*/ 	.word	0xffffffff


	//   ....[4]....
        /*0054*/ 	.word	0xffffffff


	//----- nvinfo : EIATTR_COOP_GROUP_INSTR_OFFSETS
	.align		4
.L_29:
        /*0058*/ 	.byte	0x04, 0x28
        /*005a*/ 	.short	(.L_31 - .L_30)


	//   ....[0]....
.L_30:
        /*005c*/ 	.word	0x00000060


	//   ....[1]....
        /*0060*/ 	.word	0x00000070


	//   ....[2]....
        /*0064*/ 	.word	0x00000130


	//   ....[3]....
        /*0068*/ 	.word	0x000002a0


	//   ....[4]....
        /*006c*/ 	.word	0x000011a0


	//----- nvinfo : EIATTR_REG_RECONFIG
	.align		4
.L_31:
        /*0070*/ 	.byte	0x01, 0x54
	.zero		2


	//----- nvinfo : EIATTR_SYSCALL_OFFSETS
	.align		4
        /*0074*/ 	.byte	0x04, 0x46
        /*0076*/ 	.short	(.L_33 - .L_32)


	//   ....[0]....
.L_32:
        /*0078*/ 	.word	0x00001380


	//----- nvinfo : EIATTR_MBARRIER_INSTR_OFFSETS
	.align		4
.L_33:
        /*007c*/ 	.byte	0x04, 0x39
        /*007e*/ 	.short	(.L_35 - .L_34)


	//   ....[0]....
.L_34:
        /*0080*/ 	.word	0x00000230
        /*0084*/ 	.word	0x000000ff
        /*0088*/ 	.word	0x00000000
        /*008c*/ 	.short	0x0100
        /*008e*/ 	.byte	0x08
	.zero		1


	//   ....[1]....
        /*0090*/ 	.word	0x00000240
        /*0094*/ 	.word	0x000000ff
        /*0098*/ 	.word	0x00000018
        /*009c*/ 	.short	0x0100
        /*009e*/ 	.byte	0x08
	.zero		1


	//   ....[2]....
        /*00a0*/ 	.word	0x00000250
        /*00a4*/ 	.word	0x000000ff
        /*00a8*/ 	.word	0x00000008
        /*00ac*/ 	.short	0x0100
        /*00ae*/ 	.byte	0x08
	.zero		1


	//   ....[3]....
        /*00b0*/ 	.word	0x00000260
        /*00b4*/ 	.word	0x000000ff
        /*00b8*/ 	.word	0x00000020
        /*00bc*/ 	.short	0x0100
        /*00be*/ 	.byte	0x08
	.zero		1


	//   ....[4]....
        /*00c0*/ 	.word	0x00000270
        /*00c4*/ 	.word	0x000000ff
        /*00c8*/ 	.word	0x00000010
        /*00cc*/ 	.short	0x0100
        /*00ce*/ 	.byte	0x08
	.zero		1


	//   ....[5]....
        /*00d0*/ 	.word	0x00000280
        /*00d4*/ 	.word	0x000000ff
        /*00d8*/ 	.word	0x00000028
        /*00dc*/ 	.short	0x0100
        /*00de*/ 	.byte	0x08
	.zero		1


	//   ....[6]....
        /*00e0*/ 	.word	0x00000520
        /*00e4*/ 	.word	0x000000ff
        /*00e8*/ 	.word	0x00000040
        /*00ec*/ 	.short	0x0100
        /*00ee*/ 	.byte	0x08
	.zero		1


	//   ....[7]....
        /*00f0*/ 	.word	0x000005a0
        /*00f4*/ 	.word	0x000000ff
        /*00f8*/ 	.word	0x00000048
        /*00fc*/ 	.short	0x0100
        /*00fe*/ 	.byte	0x08
	.zero		1


	//   ....[8]....
        /*0100*/ 	.word	0x00001400
        /*0104*/ 	.word	0x00000003
        /*0108*/ 	.word	0x00000000
        /*010c*/ 	.short	0x010a
        /*010e*/ 	.byte	0x3f
	.zero		1


	//   ....[9]....
        /*0110*/ 	.word	0x00001460
        /*0114*/ 	.word	0x00000003
        /*0118*/ 	.word	0x00000000
        /*011c*/ 	.short	0x010a
        /*011e*/ 	.byte	0x3f
	.zero		1


	//   ....[10]....
        /*0120*/ 	.word	0x00001970
        /*0124*/ 	.word	0x000000ff
        /*0128*/ 	.word	0x00000000
        /*012c*/ 	.short	0x010a
        /*012e*/ 	.byte	0x08
	.zero		1


	//   ....[11]....
        /*0130*/ 	.word	0x000019b0
        /*0134*/ 	.word	0x000000ff
        /*0138*/ 	.word	0x00000000
        /*013c*/ 	.short	0x010a
        /*013e*/ 	.byte	0x08
	.zero		1


	//   ....[12]....
        /*0140*/ 	.word	0x00001dd0
        /*0144*/ 	.word	0x000000ff
        /*0148*/ 	.word	0x00000000
        /*014c*/ 	.short	0x0101
        /*014e*/ 	.byte	0x07
	.zero		1


	//   ....[13]....
        /*0150*/ 	.word	0x00001fb0
        /*0154*/ 	.word	0x000000ff
        /*0158*/ 	.word	0x00000000
        /*015c*/ 	.short	0x0101
        /*015e*/ 	.byte	0x06
	.zero		1


	//   ....[14]....
        /*0160*/ 	.word	0x00007190
        /*0164*/ 	.word	0x0000000e
        /*0168*/ 	.word	0x00000018
        /*016c*/ 	.short	0x010a
        /*016e*/ 	.byte	0x3f
	.zero		1


	//   ....[15]....
        /*0170*/ 	.word	0x000075c0
        /*0174*/ 	.word	0x00000006
        /*0178*/ 	.word	0x00000048
        /*017c*/ 	.short	0x0101
        /*017e*/ 	.byte	0x3f
	.zero		1


	//   ....[16]....
        /*0180*/ 	.word	0x00007ce0
        /*0184*/ 	.word	0x00000007
        /*0188*/ 	.word	0x00000000
        /*018c*/ 	.short	0x010a
        /*018e*/ 	.byte	0x3f
	.zero		1


	//   ....[17]....
        /*0190*/ 	.word	0x00007d60
        /*0194*/ 	.word	0x00000009
        /*0198*/ 	.word	0x00000000
        /*019c*/ 	.short	0x010a
        /*019e*/ 	.byte	0x3f
	.zero		1


	//   ....[18]....
        /*01a0*/ 	.word	0x00007df0
        /*01a4*/ 	.word	0x00000003
        /*01a8*/ 	.word	0x00000000
        /*01ac*/ 	.short	0x010a
        /*01ae*/ 	.byte	0x3f
	.zero		1


	//   ....[19]....
        /*01b0*/ 	.word	0x00007e50
        /*01b4*/ 	.word	0x00000003
        /*01b8*/ 	.word	0x00000000
        /*01bc*/ 	.short	0x010a
        /*01be*/ 	.byte	0x3f
	.zero		1


	//   ....[20]....
        /*01c0*/ 	.word	0x00007eb0
        /*01c4*/ 	.word	0x00000004
        /*01c8*/ 	.word	0x00000000
        /*01cc*/ 	.short	0x010a
        /*01ce*/ 	.byte	0x3f
	.zero		1


	//   ....[21]....
        /*01d0*/ 	.word	0x00007f80
        /*01d4*/ 	.word	0x0000000e
        /*01d8*/ 	.word	0x00000018
        /*01dc*/ 	.short	0x010a
        /*01de*/ 	.byte	0x3f
	.zero		1


	//   ....[22]....
        /*01e0*/ 	.word	0x00008050
        /*01e4*/ 	.word	0x00000007
        /*01e8*/ 	.word	0x00000000
        /*01ec*/ 	.short	0x010a
        /*01ee*/ 	.byte	0x3f
	.zero		1


	//   ....[23]....
        /*01f0*/ 	.word	0x000080a0
        /*01f4*/ 	.word	0x00000009
        /*01f8*/ 	.word	0x00000000
        /*01fc*/ 	.short	0x010a
        /*01fe*/ 	.byte	0x3f
	.zero		1


	//----- nvinfo : EIATTR_NUM_MBARRIERS
	.align		4
.L_35:
        /*0200*/ 	.byte	0x03, 0x38
        /*0202*/ 	.short	0x0008


	//----- nvinfo : EIATTR_EXIT_INSTR_OFFSETS
	.align		4
        /*0204*/ 	.byte	0x04, 0x1c
        /*0206*/ 	.short	(.L_37 - .L_36)


	//   ....[0]....
.L_36:
        /*0208*/ 	.word	0x00000640


	//   ....[1]....
        /*020c*/ 	.word	0x00000f00


	//   ....[2]....
        /*0210*/ 	.word	0x00006850


	//   ....[3]....
        /*0214*/ 	.word	0x00006e80


	//   ....[4]....
        /*0218*/ 	.word	0x00007e40


	//----- nvinfo : EIATTR_MAX_THREADS
	.align		4
.L_37:
        /*021c*/ 	.byte	0x04, 0x05
        /*021e*/ 	.short	(.L_39 - .L_38)
.L_38:
        /*0220*/ 	.word	0x00000180
        /*0224*/ 	.word	0x00000001
        /*0228*/ 	.word	0x00000001


	//----- nvinfo : EIATTR_CRS_STACK_SIZE
	.align		4
.L_39:
        /*022c*/ 	.byte	0x04, 0x1e
        /*022e*/ 	.short	(.L_41 - .L_40)
.L_40:
        /*0230*/ 	.word	0x00000000


	//----- nvinfo : EIATTR_CBANK_PARAM_SIZE
	.align		4
.L_41:
        /*0234*/ 	.byte	0x03, 0x19
        /*0236*/ 	.short	0x0470


	//----- nvinfo : EIATTR_PARAM_CBANK
	.align		4
        /*0238*/ 	.byte	0x04, 0x0a
        /*023a*/ 	.short	(.L_43 - .L_42)
	.align		4
.L_42:
        /*023c*/ 	.word	index@(.nv.constant0._ZN7cutlass13device_kernelINS_4gemm6kernel13GemmUniversalIN4cute5tupleIJiiiiEEENS1_10collective13CollectiveMmaINS1_34MainloopSm90TmaGmmaWarpSpecializedILi3ENS5_IJNS4_1CILi1EEESB_SB_EEENS1_35KernelTmaWarpSpecializedCooperativeEEENS5_IJNSA_ILi128EEESF_SF_EEENS_6half_tENS5_IJSB_llEEESH_NS5_IJlSB_lEEENS4_8TiledMMAINS4_8MMA_AtomIJNS4_4SM904GMMA26MMA_64x128x16_F32F16F16_SSILNSN_5MajorE1ELSP_0ELNSN_7ScaleInE1ELSQ_1EEEEEENS4_6LayoutINS5_IJNSA_ILi2EEESB_SB_EEENS5_IJSB_NSA_ILi0EEESW_EEEEENS5_IJNS4_10UnderscoreESZ_SZ_EEEEENS4_13SM90_TMA_LOADENS4_14ComposedLayoutINS4_7SwizzleILi3ELi4ELi3EEENS4_18smem_ptr_flag_bitsILi16EEENST_INS5_IJNSA_ILi64EEENSA_ILi8EEEEEENS5_IJSB_S18_EEEEEEEvNS4_8identityES12_NS13_IS15_S17_NST_INS5_IJS19_S18_EEENS5_IJS18_SB_EEEEEEEvS1E_EENS_8epilogue10collective6detail29Sm90TmaWarpSpecializedAdapterINS1L_15DefaultEpilogueISH_SJ_SJ_NS1K_6thread17LinearCombinationISH_Li1EffLNS1P_9ScaleType4KindE0ELNS_15FloatRoundStyleE2ESH_EENS1_15EpilogueDefaultEEEEEvvEEEEvNT_6ParamsE)
        /*0240*/ 	.short	0x0210
        /*0242*/ 	.short	0x0470


	//----- nvinfo : EIATTR_SW_WAR
	.align		4
.L_43:
        /*0244*/ 	.byte	0x04, 0x36
        /*0246*/ 	.short	(.L_45 - .L_44)
.L_44:
        /*0248*/ 	.word	0x00000008
.L_45:


//--------------------- .nv.callgraph             --------------------------
	.section	.nv.callgraph,"",@"SHT_CUDA_CALLGRAPH"
	.align	4
	.sectionentsize	8
	.align		4
        /*0000*/ 	.word	0x00000000
	.align		4
        /*0004*/ 	.word	0xffffffff
	.align		4
        /*0008*/ 	.word	index@(_ZN7cutlass13device_kernelINS_4gemm6kernel13GemmUniversalIN4cute5tupleIJiiiiEEENS1_10collective13CollectiveMmaINS1_34MainloopSm90TmaGmmaWarpSpecializedILi3ENS5_IJNS4_1CILi1EEESB_SB_EEENS1_35KernelTmaWarpSpecializedCooperativeEEENS5_IJNSA_ILi128EEESF_SF_EEENS_6half_tENS5_IJSB_llEEESH_NS5_IJlSB_lEEENS4_8TiledMMAINS4_8MMA_AtomIJNS4_4SM904GMMA26MMA_64x128x16_F32F16F16_SSILNSN_5MajorE1ELSP_0ELNSN_7ScaleInE1ELSQ_1EEEEEENS4_6LayoutINS5_IJNSA_ILi2EEESB_SB_EEENS5_IJSB_NSA_ILi0EEESW_EEEEENS5_IJNS4_10UnderscoreESZ_SZ_EEEEENS4_13SM90_TMA_LOADENS4_14ComposedLayoutINS4_7SwizzleILi3ELi4ELi3EEENS4_18smem_ptr_flag_bitsILi16EEENST_INS5_IJNSA_ILi64EEENSA_ILi8EEEEEENS5_IJSB_S18_EEEEEEEvNS4_8identityES12_NS13_IS15_S17_NST_INS5_IJS19_S18_EEENS5_IJS18_SB_EEEEEEEvS1E_EENS_8epilogue10collective6detail29Sm90TmaWarpSpecializedAdapterINS1L_15DefaultEpilogueISH_SJ_SJ_NS1K_6thread17LinearCombinationISH_Li1EffLNS1P_9ScaleType4KindE0ELNS_15FloatRoundStyleE2ESH_EENS1_15EpilogueDefaultEEEEEvvEEEEvNT_6ParamsE)
	.align		4
        /*000c*/ 	.word	index@(__assertfail)
	.align		4
        /*0010*/ 	.word	0x00000000
	.align		4
        /*0014*/ 	.word	0xfffffffe
	.align		4
        /*0018*/ 	.word	0x00000000
	.align		4
        /*001c*/ 	.word	0xfffffffd
	.align		4
        /*0020*/ 	.word	0x00000000
	.align		4
        /*0024*/ 	.word	0xfffffffc


//--------------------- .nv.constant4             --------------------------
	.section	.nv.constant4,"a",@progbits
	.align	8
	.align		8
.nv.constant4:
        /*0000*/ 	.dword	__assertfail
	.align		8
        /*0008*/ 	.dword	__unnamed_1
	.align		8
        /*0010*/ 	.dword	_ZN40_INTERNAL_9ecd7595_4_k_cu_0e7d2ad9_228004cuda3std3__45__cpo5beginE
	.align		8
        /*0018*/ 	.dword	_ZN40_INTERNAL_9ecd7595_4_k_cu_0e7d2ad9_228004cuda3std3__45__cpo3endE
	.align		8
        /*0020*/ 	.dword	_ZN40_INTERNAL_9ecd7595_4_k_cu_0e7d2ad9_228004cuda3std3__45__cpo6cbeginE
	.align		8
        /*0028*/ 	.dword	_ZN40_INTERNAL_9ecd7595_4_k_cu_0e7d2ad9_228004cuda3std3__45__cpo4cendE
	.align		8
        /*0030*/ 	.dword	_ZN40_INTERNAL_9ecd7595_4_k_cu_0e7d2ad9_228004cuda3std3__442_GLOBAL__N__9ecd7595_4_k_cu_0e7d2ad9_228006ignoreE
	.align		8
        /*0038*/ 	.dword	_ZN40_INTERNAL_9ecd7595_4_k_cu_0e7d2ad9_228004cuda3std3__419piecewise_constructE
	.align		8
        /*0040*/ 	.dword	_ZN40_INTERNAL_9ecd7595_4_k_cu_0e7d2ad9_228004cuda3std3__48in_placeE
	.align		8
        /*0048*/ 	.dword	_ZN40_INTERNAL_9ecd7595_4_k_cu_0e7d2ad9_228004cuda3std6ranges3__45__cpo4swapE
	.align		8
        /*0050*/ 	.dword	_ZN40_INTERNAL_9ecd7595_4_k_cu_0e7d2ad9_228004cuda3std6ranges3__45__cpo9iter_moveE
	.align		8
        /*0058*/ 	.dword	_ZN40_INTERNAL_9ecd7595_4_k_cu_0e7d2ad9_228004cute7productE
	.align		8
        /*0060*/ 	.dword	_ZN40_INTERNAL_9ecd7595_4_k_cu_0e7d2ad9_228004cute1_E
	.align		8
        /*0068*/ 	.dword	$str$22
	.align		8
        /*0070*/ 	.dword	$str$23


//--------------------- .text._ZN7cutlass13device_kernelINS_4gemm6kernel13GemmUniversalIN4cute5tupleIJiiiiEEENS1_10collective13CollectiveMmaINS1_34MainloopSm90TmaGmmaWarpSpecializedILi3ENS5_IJNS4_1CILi1EEESB_SB_EEENS1_35KernelTmaWarpSpecializedCooperativeEEENS5_IJNSA_ILi128EEESF_SF_EEENS_6half_tENS5_IJSB_llEEESH_NS5_IJlSB_lEEENS4_8TiledMMAINS4_8MMA_AtomIJNS4_4SM904GMMA26MMA_64x128x16_F32F16F16_SSILNSN_5MajorE1ELSP_0ELNSN_7ScaleInE1ELSQ_1EEEEEENS4_6LayoutINS5_IJNSA_ILi2EEESB_SB_EEENS5_IJSB_NSA_ILi0EEESW_EEEEENS5_IJNS4_10UnderscoreESZ_SZ_EEEEENS4_13SM90_TMA_LOADENS4_14ComposedLayoutINS4_7SwizzleILi3ELi4ELi3EEENS4_18smem_ptr_flag_bitsILi16EEENST_INS5_IJNSA_ILi64EEENSA_ILi8EEEEEENS5_IJSB_S18_EEEEEEEvNS4_8identityES12_NS13_IS15_S17_NST_INS5_IJS19_S18_EEENS5_IJS18_SB_EEEEEEEvS1E_EENS_8epilogue10collective6detail29Sm90TmaWarpSpecializedAdapterINS1L_15DefaultEpilogueISH_SJ_SJ_NS1K_6thread17LinearCombinationISH_Li1EffLNS1P_9ScaleType4KindE0ELNS_15FloatRoundStyleE2ESH_EENS1_15EpilogueDefaultEEEEEvvEEEEvNT_6ParamsE --------------------------
	.section	.text._ZN7cutlass13device_kernelINS_4gemm6kernel13GemmUniversalIN4cute5tupleIJiiiiEEENS1_10collective13CollectiveMmaINS1_34MainloopSm90TmaGmmaWarpSpecializedILi3ENS5_IJNS4_1CILi1EEESB_SB_EEENS1_35KernelTmaWarpSpecializedCooperativeEEENS5_IJNSA_ILi128EEESF_SF_EEENS_6half_tENS5_IJSB_llEEESH_NS5_IJlSB_lEEENS4_8TiledMMAINS4_8MMA_AtomIJNS4_4SM904GMMA26MMA_64x128x16_F32F16F16_SSILNSN_5MajorE1ELSP_0ELNSN_7ScaleInE1ELSQ_1EEEEEENS4_6LayoutINS5_IJNSA_ILi2EEESB_SB_EEENS5_IJSB_NSA_ILi0EEESW_EEEEENS5_IJNS4_10UnderscoreESZ_SZ_EEEEENS4_13SM90_TMA_LOADENS4_14ComposedLayoutINS4_7SwizzleILi3ELi4ELi3EEENS4_18smem_ptr_flag_bitsILi16EEENST_INS5_IJNSA_ILi64EEENSA_ILi8EEEEEENS5_IJSB_S18_EEEEEEEvNS4_8identityES12_NS13_IS15_S17_NST_INS5_IJS19_S18_EEENS5_IJS18_SB_EEEEEEEvS1E_EENS_8epilogue10collective6detail29Sm90TmaWarpSpecializedAdapterINS1L_15DefaultEpilogueISH_SJ_SJ_NS1K_6thread17LinearCombinationISH_Li1EffLNS1P_9ScaleType4KindE0ELNS_15FloatRoundStyleE2ESH_EENS1_15EpilogueDefaultEEEEEvvEEEEvNT_6ParamsE,"ax",@progbits
	.align	128
.text._ZN7cutlass13device_kernelINS_4gemm6kernel13GemmUniversalIN4cute5tupleIJiiiiEEENS1_10collective13CollectiveMmaINS1_34MainloopSm90TmaGmmaWarpSpecializedILi3ENS5_IJNS4_1CILi1EEESB_SB_EEENS1_35KernelTmaWarpSpecializedCooperativeEEENS5_IJNSA_ILi128EEESF_SF_EEENS_6half_tENS5_IJSB_llEEESH_NS5_IJlSB_lEEENS4_8TiledMMAINS4_8MMA_AtomIJNS4_4SM904GMMA26MMA_64x128x16_F32F16F16_SSILNSN_5MajorE1ELSP_0ELNSN_7ScaleInE1ELSQ_1EEEEEENS4_6LayoutINS5_IJNSA_ILi2EEESB_SB_EEENS5_IJSB_NSA_ILi0EEESW_EEEEENS5_IJNS4_10UnderscoreESZ_SZ_EEEEENS4_13SM90_TMA_LOADENS4_14ComposedLayoutINS4_7SwizzleILi3ELi4ELi3EEENS4_18smem_ptr_flag_bitsILi16EEENST_INS5_IJNSA_ILi64EEENSA_ILi8EEEEEENS5_IJSB_S18_EEEEEEEvNS4_8identityES12_NS13_IS15_S17_NST_INS5_IJS19_S18_EEENS5_IJS18_SB_EEEEEEEvS1E_EENS_8epilogue10collective6detail29Sm90TmaWarpSpecializedAdapterINS1L_15DefaultEpilogueISH_SJ_SJ_NS1K_6thread17LinearCombinationISH_Li1EffLNS1P_9ScaleType4KindE0ELNS_15FloatRoundStyleE2ESH_EENS1_15EpilogueDefaultEEEEEvvEEEEvNT_6ParamsE:
        .type           _ZN7cutlass13device_kernelINS_4gemm6kernel13GemmUniversalIN4cute5tupleIJiiiiEEENS1_10collective13CollectiveMmaINS1_34MainloopSm90TmaGmmaWarpSpecializedILi3ENS5_IJNS4_1CILi1EEESB_SB_EEENS1_35KernelTmaWarpSpecializedCooperativeEEENS5_IJNSA_ILi128EEESF_SF_EEENS_6half_tENS5_IJSB_llEEESH_NS5_IJlSB_lEEENS4_8TiledMMAINS4_8MMA_AtomIJNS4_4SM904GMMA26MMA_64x128x16_F32F16F16_SSILNSN_5MajorE1ELSP_0ELNSN_7ScaleInE1ELSQ_1EEEEEENS4_6LayoutINS5_IJNSA_ILi2EEESB_SB_EEENS5_IJSB_NSA_ILi0EEESW_EEEEENS5_IJNS4_10UnderscoreESZ_SZ_EEEEENS4_13SM90_TMA_LOADENS4_14ComposedLayoutINS4_7SwizzleILi3ELi4ELi3EEENS4_18smem_ptr_flag_bitsILi16EEENST_INS5_IJNSA_ILi64EEENSA_ILi8EEEEEENS5_IJSB_S18_EEEEEEEvNS4_8identityES12_NS13_IS15_S17_NST_INS5_IJS19_S18_EEENS5_IJS18_SB_EEEEEEEvS1E_EENS_8epilogue10collective6detail29Sm90TmaWarpSpecializedAdapterINS1L_15DefaultEpilogueISH_SJ_SJ_NS1K_6thread17LinearCombinationISH_Li1EffLNS1P_9ScaleType4KindE0ELNS_15FloatRoundStyleE2ESH_EENS1_15EpilogueDefaultEEEEEvvEEEEvNT_6ParamsE,@function
        .size           _ZN7cutlass13device_kernelINS_4gemm6kernel13GemmUniversalIN4cute5tupleIJiiiiEEENS1_10collective13CollectiveMmaINS1_34MainloopSm90TmaGmmaWarpSpecializedILi3ENS5_IJNS4_1CILi1EEESB_SB_EEENS1_35KernelTmaWarpSpecializedCooperativeEEENS5_IJNSA_ILi128EEESF_SF_EEENS_6half_tENS5_IJSB_llEEESH_NS5_IJlSB_lEEENS4_8TiledMMAINS4_8MMA_AtomIJNS4_4SM904GMMA26MMA_64x128x16_F32F16F16_SSILNSN_5MajorE1ELSP_0ELNSN_7ScaleInE1ELSQ_1EEEEEENS4_6LayoutINS5_IJNSA_ILi2EEESB_SB_EEENS5_IJSB_NSA_ILi0EEESW_EEEEENS5_IJNS4_10UnderscoreESZ_SZ_EEEEENS4_13SM90_TMA_LOADENS4_14ComposedLayoutINS4_7SwizzleILi3ELi4ELi3EEENS4_18smem_ptr_flag_bitsILi16EEENST_INS5_IJNSA_ILi64EEENSA_ILi8EEEEEENS5_IJSB_S18_EEEEEEEvNS4_8identityES12_NS13_IS15_S17_NST_INS5_IJS19_S18_EEENS5_IJS18_SB_EEEEEEEvS1E_EENS_8epilogue10collective6detail29Sm90TmaWarpSpecializedAdapterINS1L_15DefaultEpilogueISH_SJ_SJ_NS1K_6thread17LinearCombinationISH_Li1EffLNS1P_9ScaleType4KindE0ELNS_15FloatRoundStyleE2ESH_EENS1_15EpilogueDefaultEEEEEvvEEEEvNT_6ParamsE,(.L_x_192 - _ZN7cutlass13device_kernelINS_4gemm6kernel13GemmUniversalIN4cute5tupleIJiiiiEEENS1_10collective13CollectiveMmaINS1_34MainloopSm90TmaGmmaWarpSpecializedILi3ENS5_IJNS4_1CILi1EEESB_SB_EEENS1_35KernelTmaWarpSpecializedCooperativeEEENS5_IJNSA_ILi128EEESF_SF_EEENS_6half_tENS5_IJSB_llEEESH_NS5_IJlSB_lEEENS4_8TiledMMAINS4_8MMA_AtomIJNS4_4SM904GMMA26MMA_64x128x16_F32F16F16_SSILNSN_5MajorE1ELSP_0ELNSN_7ScaleInE1ELSQ_1EEEEEENS4_6LayoutINS5_IJNSA_ILi2EEESB_SB_EEENS5_IJSB_NSA_ILi0EEESW_EEEEENS5_IJNS4_10UnderscoreESZ_SZ_EEEEENS4_13SM90_TMA_LOADENS4_14ComposedLayoutINS4_7SwizzleILi3ELi4ELi3EEENS4_18smem_ptr_flag_bitsILi16EEENST_INS5_IJNSA_ILi64EEENSA_ILi8EEEEEENS5_IJSB_S18_EEEEEEEvNS4_8identityES12_NS13_IS15_S17_NST_INS5_IJS19_S18_EEENS5_IJS18_SB_EEEEEEEvS1E_EENS_8epilogue10collective6detail29Sm90TmaWarpSpecializedAdapterINS1L_15DefaultEpilogueISH_SJ_SJ_NS1K_6thread17LinearCombinationISH_Li1EffLNS1P_9ScaleType4KindE0ELNS_15FloatRoundStyleE2ESH_EENS1_15EpilogueDefaultEEEEEvvEEEEvNT_6ParamsE)
        .other          _ZN7cutlass13device_kernelINS_4gemm6kernel13GemmUniversalIN4cute5tupleIJiiiiEEENS1_10collective13CollectiveMmaINS1_34MainloopSm90TmaGmmaWarpSpecializedILi3ENS5_IJNS4_1CILi1EEESB_SB_EEENS1_35KernelTmaWarpSpecializedCooperativeEEENS5_IJNSA_ILi128EEESF_SF_EEENS_6half_tENS5_IJSB_llEEESH_NS5_IJlSB_lEEENS4_8TiledMMAINS4_8MMA_AtomIJNS4_4SM904GMMA26MMA_64x128x16_F32F16F16_SSILNSN_5MajorE1ELSP_0ELNSN_7ScaleInE1ELSQ_1EEEEEENS4_6LayoutINS5_IJNSA_ILi2EEESB_SB_EEENS5_IJSB_NSA_ILi0EEESW_EEEEENS5_IJNS4_10UnderscoreESZ_SZ_EEEEENS4_13SM90_TMA_LOADENS4_14ComposedLayoutINS4_7SwizzleILi3ELi4ELi3EEENS4_18smem_ptr_flag_bitsILi16EEENST_INS5_IJNSA_ILi64EEENSA_ILi8EEEEEENS5_IJSB_S18_EEEEEEEvNS4_8identityES12_NS13_IS15_S17_NST_INS5_IJS19_S18_EEENS5_IJS18_SB_EEEEEEEvS1E_EENS_8epilogue10collective6detail29Sm90TmaWarpSpecializedAdapterINS1L_15DefaultEpilogueISH_SJ_SJ_NS1K_6thread17LinearCombinationISH_Li1EffLNS1P_9ScaleType4KindE0ELNS_15FloatRoundStyleE2ESH_EENS1_15EpilogueDefaultEEEEEvvEEEEvNT_6ParamsE,@"STO_CUDA_ENTRY STV_DEFAULT"
_ZN7cutlass13device_kernelINS_4gemm6kernel13GemmUniversalIN4cute5tupleIJiiiiEEENS1_10collective13CollectiveMmaINS1_34MainloopSm90TmaGmmaWarpSpecializedILi3ENS5_IJNS4_1CILi1EEESB_SB_EEENS1_35KernelTmaWarpSpecializedCooperativeEEENS5_IJNSA_ILi128EEESF_SF_EEENS_6half_tENS5_IJSB_llEEESH_NS5_IJlSB_lEEENS4_8TiledMMAINS4_8MMA_AtomIJNS4_4SM904GMMA26MMA_64x128x16_F32F16F16_SSILNSN_5MajorE1ELSP_0ELNSN_7ScaleInE1ELSQ_1EEEEEENS4_6LayoutINS5_IJNSA_ILi2EEESB_SB_EEENS5_IJSB_NSA_ILi0EEESW_EEEEENS5_IJNS4_10UnderscoreESZ_SZ_EEEEENS4_13SM90_TMA_LOADENS4_14ComposedLayoutINS4_7SwizzleILi3ELi4ELi3EEENS4_18smem_ptr_flag_bitsILi16EEENST_INS5_IJNSA_ILi64EEENSA_ILi8EEEEEENS5_IJSB_S18_EEEEEEEvNS4_8identityES12_NS13_IS15_S17_NST_INS5_IJS19_S18_EEENS5_IJS18_SB_EEEEEEEvS1E_EENS_8epilogue10collective6detail29Sm90TmaWarpSpecializedAdapterINS1L_15DefaultEpilogueISH_SJ_SJ_NS1K_6thread17LinearCombinationISH_Li1EffLNS1P_9ScaleType4KindE0ELNS_15FloatRoundStyleE2ESH_EENS1_15EpilogueDefaultEEEEEvvEEEEvNT_6ParamsE:
[----:B------:R-:W0:Y:S01]  /*0000*/  LDC R1, c[0x0][0x28] ;  /* 0x00000a00ff017b82 */ /* 0x000e220000000800 */
[----:B------:R-:W1:Y:S01]  /*0010*/  S2R R3, SR_TID.X ;  /* 0x0000000000037919 */ /* 0x000e620000002100 */
[----:B------:R-:W-:Y:S01]  /*0020*/  ELECT P0, URZ, PT ;  /* 0x00000000003f782f */ /* 0x000fe20003800000 */
[----:B------:R-:W-:Y:S01]  /*0030*/  BSSY B0, `(.L_x_0) ;  /* 0x000000f000007945 */ /* 0x000fe20003800000 */
[--C-:B-1----:R-:W-:Y:S02]  /*0040*/  SHF.R.U32.HI R0, RZ, 0x5, R3.reuse ;  /* 0x00000005ff007819 */ /* 0x102fe40000011603 */
[----:B------:R-:W-:-:S03]  /*0050*/  SHF.R.U32.HI R14, RZ, 0x7, R3 ;  /* 0x00000007ff0e7819 */ /* 0x000fc60000011603 */
[----:B------:R-:W1:Y:S04]  /*0060*/  SHFL.IDX PT, R4, R0, RZ, 0x1f ;  /* 0x00001fff00047589 */ /* 0x000e6800000e0000 */
[----:B------:R2:W3:Y:S01]  /*0070*/  SHFL.IDX PT, R10, R14, RZ, 0x1f ;  /* 0x00001fff0e0a7589 */ /* 0x0004e200000e0000 */
[----:B-1----:R-:W-:-:S13]  /*0080*/  ISETP.NE.OR P0, PT, R4, RZ, !P0 ;  /* 0x000000ff0400720c */ /* 0x002fda0004705670 */
[----:B0-23--:R-:W-:Y:S05]  /*0090*/  @P0 BRA `(.L_x_1) ;  /* 0x0000000000200947 */ /* 0x00dfea0003800000 */
[----:B------:R-:W-:Y:S02]  /*00a0*/  ULDC.64 UR4, c[0x0][0x198] ;  /* 0x0000660000047ab9 */ /* 0x000fe40000000a00 */
[----:B------:R-:W-:Y:S02]  /*00b0*/  UIADD3 UR6, UP0, UR4, 0xf0, URZ ;  /* 0x000000f004067890 */ /* 0x000fe4000ff1e03f */
[----:B------:R-:W-:Y:S02]  /*00c0*/  UIADD3 UR4, UP1, UR4, 0x1f0, URZ ;  /* 0x000001f004047890 */ /* 0x000fe4000ff3e03f */
[----:B------:R-:W-:Y:S02]  /*00d0*/  UIADD3.X UR7, URZ, UR5, URZ, UP0, !UPT ;  /* 0x000000053f077290 */ /* 0x000fe400087fe43f */
[----:B------:R-:W-:-:S07]  /*00e0*/  UIADD3.X UR5, URZ, UR5, URZ, UP1, !UPT ;  /* 0x000000053f057290 */ /* 0x000fce0008ffe43f */
[----:B------:R0:W-:Y:S02]  /*00f0*/  UTMACCTL.PF [UR6] ;  /* 0x00000000060079b9 */ /* 0x0001e40008040000 */
[----:B------:R0:W-:Y:S02]  /*0100*/  UTMACCTL.PF [UR4] ;  /* 0x00000000040079b9 */ /* 0x0001e40008040000 */
[----:B0-----:R-:W-:Y:S01]  /*0110*/  NOP ;  /* 0x0000000000007918 */ /* 0x001fe20000000000 */
.L_x_1:
[----:B------:R-:W-:Y:S05]  /*0120*/  BSYNC B0 ;  /* 0x0000000000007941 */ /* 0x000fea0003800000 */
.L_x_0:
[----:B------:R-:W0:Y:S02]  /*0130*/  SHFL.IDX PT, R2, R0, RZ, 0x1f ;  /* 0x00001fff00027589 */ /* 0x000e2400000e0000 */
[----:B0-----:R-:W-:-:S13]  /*0140*/  ISETP.NE.AND P0, PT, R2, RZ, PT ;  /* 0x000000ff0200720c */ /* 0x001fda0003f05270 */
[----:B------:R-:W-:Y:S05]  /*0150*/  @P0 BRA `(.L_x_2) ;  /* 0x0000000000500947 */ /* 0x000fea0003800000 */
[----:B------:R-:W0:Y:S01]  /*0160*/  S2UR UR8, SR_CgaCtaId ;  /* 0x00000000000879c3 */ /* 0x000e220000008800 */
[----:B------:R-:W-:Y:S01]  /*0170*/  UMOV UR4, 0x400 ;  /* 0x0000040000047882 */ /* 0x000fe20000000000 */
[----:B------:R-:W-:Y:S01]  /*0180*/  UMOV UR5, 0x1 ;  /* 0x0000000100057882 */ /* 0x000fe20000000000 */
[----:B------:R-:W-:Y:S01]  /*0190*/  UMOV UR6, 0x100 ;  /* 0x0000010000067882 */ /* 0x000fe20000000000 */
[----:B------:R-:W-:Y:S01]  /*01a0*/  ELECT P0, URZ, PT ;  /* 0x00000000003f782f */ /* 0x000fe20003800000 */
[----:B------:R-:W-:-:S04]  /*01b0*/  UIADD3 UR6, -UR6, 0x100000, URZ ;  /* 0x0010000006067890 */ /* 0x000fc8000fffe13f */
[----:B------:R-:W-:Y:S02]  /*01c0*/  USHF.L.U32 UR7, UR6, 0xb, URZ ;  /* 0x0000000b06077899 */ /* 0x000fe4000800063f */
[----:B------:R-:W-:Y:S02]  /*01d0*/  USHF.L.U32 UR6, UR6, 0x1, URZ ;  /* 0x0000000106067899 */ /* 0x000fe4000800063f */
[----:B0-----:R-:W-:Y:S02]  /*01e0*/  ULEA UR8, UR8, UR4, 0x18 ;  /* 0x0000000408087291 */ /* 0x001fe4000f8ec03f */
[----:B------:R-:W-:-:S04]  /*01f0*/  UIADD3 UR4, -UR5, 0x100000, URZ ;  /* 0x0010000005047890 */ /* 0x000fc8000fffe13f */
[----:B------:R-:W-:Y:S02]  /*0200*/  USHF.L.U32 UR5, UR4, 0xb, URZ ;  /* 0x0000000b04057899 */ /* 0x000fe4000800063f */
[----:B------:R-:W-:Y:S01]  /*0210*/  USHF.L.U32 UR4, UR4, 0x1, URZ ;  /* 0x0000000104047899 */ /* 0x000fe2000800063f */
[----:B------:R-:W0:Y:S11]  /*0220*/  FENCE.VIEW.ASYNC.S ;  /* 0x00000000000073c6 */ /* 0x000e360000000000 */
[----:B0-----:R0:W1:Y:S01]  /*0230*/  SYNCS.EXCH.64 URZ, [UR8], UR4 ;  /* 0x00000004083f75b2 */ /* 0x0010620008000100 */
[----:B------:R0:W2:Y:S01]  /*0240*/  SYNCS.EXCH.64 URZ, [UR8+0x18], UR6 ;  /* 0x00001806083f75b2 */ /* 0x0000a20008000100 */
[----:B------:R0:W3:Y:S01]  /*0250*/  SYNCS.EXCH.64 URZ, [UR8+0x8], UR4 ;  /* 0x00000804083f75b2 */ /* 0x0000e20008000100 */
[----:B------:R0:W4:Y:S01]  /*0260*/  SYNCS.EXCH.64 URZ, [UR8+0x20], UR6 ;  /* 0x00002006083f75b2 */ /* 0x0001220008000100 */
[----:B------:R0:W0:Y:S01]  /*0270*/  SYNCS.EXCH.64 URZ, [UR8+0x10], UR4 ;  /* 0x00001004083f75b2 */ /* 0x0000220008000100 */
[----:B------:R0:W0:Y:S01]  /*0280*/  SYNCS.EXCH.64 URZ, [UR8+0x28], UR6 ;  /* 0x00002806083f75b2 */ /* 0x0000220008000100 */
[----:B------:R-:W-:Y:S01]  /*0290*/  NOP ;  /* 0x0000000000007918 */ /* 0x000fe20000000000 */
.L_x_2:
[----:B------:R-:W5:Y:S01]  /*02a0*/  SHFL.IDX PT, R0, R0, RZ, 0x1f ;  /* 0x00001fff00007589 */ /* 0x000f6200000e0000 */
[----:B------:R-:W-:Y:S01]  /*02b0*/  ELECT P0, URZ, PT ;  /* 0x00000000003f782f */ /* 0x000fe20003800000 */
[----:B------:R-:W1:Y:S01]  /*02c0*/  LDC R2, c[0x0][0x65c] ;  /* 0x00019700ff027b82 */ /* 0x000e620000000800 */
[----:B------:R-:W-:Y:S01]  /*02d0*/  SHF.R.S32.HI R7, RZ, 0x1f, R4 ;  /* 0x0000001fff077819 */ /* 0x000fe20000011404 */
[----:B------:R-:W2:Y:S01]  /*02e0*/  S2R R5, SR_CTAID.Y ;  /* 0x0000000000057919 */ /* 0x000ea20000002600 */
[----:B0-----:R-:W-:Y:S01]  /*02f0*/  UMOV UR4, 0x20 ;  /* 0x0000002000047882 */ /* 0x001fe20000000000 */
[----:B------:R-:W-:Y:S01]  /*0300*/  NOP ;  /* 0x0000000000007918 */ /* 0x000fe20000000000 */
[----:B------:R-:W-:Y:S01]  /*0310*/  LEA.HI R7, R7, R4, RZ, 0x2 ;  /* 0x0000000407077211 */ /* 0x000fe200078f10ff */
[----:B------:R-:W0:Y:S01]  /*0320*/  S2R R6, SR_CTAID.X ;  /* 0x0000000000067919 */ /* 0x000e220000002500 */
[----:B------:R-:W-:Y:S01]  /*0330*/  ISETP.NE.AND P2, PT, R10, RZ, PT ;  /* 0x000000ff0a00720c */ /* 0x000fe20003f45270 */
[----:B------:R-:W-:Y:S01]  /*0340*/  NOP ;  /* 0x0000000000007918 */ /* 0x000fe20000000000 */
[----:B------:R-:W-:-:S02]  /*0350*/  LOP3.LUT R7, R7, 0xfffffffc, RZ, 0xc0, !PT ;  /* 0xfffffffc07077812 */ /* 0x000fc400078ec0ff */
[----:B-----5:R-:W-:Y:S02]  /*0360*/  ISETP.NE.OR P0, PT, R0, RZ, !P0 ;  /* 0x000000ff0000720c */ /* 0x020fe40004705670 */
[----:B-1----:R-:W-:-:S04]  /*0370*/  ISETP.NE.AND P3, PT, R2, 0x1, PT ;  /* 0x000000010200780c */ /* 0x002fc80003f65270 */
[----:B------:R-:W-:Y:S01]  /*0380*/  P2R R0, PR, RZ, 0x8 ;  /* 0x00000008ff007803 */ /* 0x000fe20000000000 */
[----:B------:R-:W-:Y:S01]  /*0390*/  IMAD.IADD R0, R4, 0x1, -R7 ;  /* 0x0000000104007824 */ /* 0x000fe200078e0a07 */
[----:B------:R-:W-:Y:S01]  /*03a0*/  LOP3.LUT R4, R3, 0x7f, RZ, 0xc0, !PT ;  /* 0x0000007f03047812 */ /* 0x000fe200078ec0ff */
[----:B------:R-:W-:-:S03]  /*03b0*/  IMAD.MOV.U32 R7, RZ, RZ, RZ ;  /* 0x000000ffff077224 */ /* 0x000fc600078e00ff */
[----:B------:R-:W-:Y:S01]  /*03c0*/  ISETP.NE.AND P1, PT, R0, 0x3, PT ;  /* 0x000000030000780c */ /* 0x000fe20003f25270 */
[----:B------:R-:W-:Y:S01]  /*03d0*/  VOTEU.ALL UP0, P0 ;  /* 0x00000000003f7886 */ /* 0x000fe20000000000 */
[----:B------:R-:W-:Y:S01]  /*03e0*/  VOTEU.ALL UP1, P0 ;  /* 0x00000000003f7886 */ /* 0x000fe20000020000 */
[----:B------:R-:W0:Y:S01]  /*03f0*/  @P3 LDC R17, c[0x0][0x10] ;  /* 0x00000400ff113b82 */ /* 0x000e220000000800 */
[----:B--2---:R-:W-:Y:S02]  /*0400*/  @P3 IMAD.MOV.U32 R8, RZ, RZ, R5 ;  /* 0x000000ffff083224 */ /* 0x004fe400078e0005 */
[----:B------:R-:W-:Y:S01]  /*0410*/  @!UP0 UMOV UR6, 0x400 ;  /* 0x0000040000068882 */ /* 0x000fe20000000000 */
[----:B------:R-:W-:-:S04]  /*0420*/  @!UP0 UIADD3 UR4, -UR4, 0x100000, URZ ;  /* 0x0010000004048890 */ /* 0x000fc8000fffe13f */
[----:B------:R-:W-:Y:S02]  /*0430*/  @!UP0 USHF.L.U32 UR5, UR4, 0xb, URZ ;  /* 0x0000000b04058899 */ /* 0x000fe4000800063f */
[----:B------:R-:W-:Y:S01]  /*0440*/  @!UP0 USHF.L.U32 UR4, UR4, 0x1, URZ ;  /* 0x0000000104048899 */ /* 0x000fe2000800063f */
[----:B------:R-:W-:Y:S01]  /*0450*/  @P3 IMAD.MOV.U32 R9, RZ, RZ, RZ ;  /* 0x000000ffff093224 */ /* 0x000fe200078e00ff */
[----:B------:R-:W1:Y:S08]  /*0460*/  @!UP0 S2UR UR7, SR_CgaCtaId ;  /* 0x00000000000789c3 */ /* 0x000e700000008800 */
[----:B------:R-:W2:Y:S01]  /*0470*/  @!P3 LDC R11, c[0x0][0xc] ;  /* 0x00000300ff0bbb82 */ /* 0x000ea20000000800 */
[----:B0-----:R-:W-:Y:S01]  /*0480*/  @P3 IMAD.WIDE.U32 R16, R6, R17, R8 ;  /* 0x0000001106103225 */ /* 0x001fe200078e0008 */
[----:B-1----:R-:W-:Y:S01]  /*0490*/  @!UP0 ULEA UR8, UR7, UR6, 0x18 ;  /* 0x0000000607088291 */ /* 0x002fe2000f8ec03f */
[----:B------:R-:W-:-:S02]  /*04a0*/  VOTEU.ALL UP0, P0 ;  /* 0x00000000003f7886 */ /* 0x000fc40000000000 */
[----:B------:R-:W-:Y:S01]  /*04b0*/  ULDC UR6, c[0x0][0xc] ;  /* 0x0000030000067ab9 */ /* 0x000fe20000000800 */
[----:B------:R-:W-:Y:S01]  /*04c0*/  ISETP.EQ.OR P0, PT, R0, RZ, !P1 ;  /* 0x000000ff0000720c */ /* 0x000fe20004f02670 */
[----:B------:R-:W-:-:S03]  /*04d0*/  ULDC UR7, c[0x0][0x10] ;  /* 0x0000040000077ab9 */ /* 0x000fc60000000800 */
[C---:B------:R-:W-:Y:S01]  /*04e0*/  ISETP.EQ.AND P0, PT, R10.reuse, RZ, P0 ;  /* 0x000000ff0a00720c */ /* 0x040fe20000702270 */
[----:B------:R-:W-:Y:S02]  /*04f0*/  VIADD R10, R10, 0xffffffff ;  /* 0xffffffff0a0a7836 */ /* 0x000fe40000000000 */
[----:B--2---:R-:W-:Y:S01]  /*0500*/  @!P3 IMAD.WIDE.U32 R8, R11, R5, R6 ;  /* 0x000000050b08b225 */ /* 0x004fe200078e0006 */
[----:B------:R-:W0:Y:S02]  /*0510*/  FENCE.VIEW.ASYNC.S ;  /* 0x00000000000073c6 */ /* 0x000e240000000000 */
[----:B0-----:R-:W3:Y:S01]  /*0520*/  @!UP0 SYNCS.EXCH.64 URZ, [UR8+0x40], UR4 ;  /* 0x00004004083f85b2 */ /* 0x001ee20008000100 */
[----:B------:R-:W-:Y:S01]  /*0530*/  SEL R18, RZ, 0x1, !P0 ;  /* 0x00000001ff127807 */ /* 0x000fe20004000000 */
[----:B------:R-:W-:Y:S01]  /*0540*/  @P3 IMAD.MOV.U32 R11, RZ, RZ, RZ ;  /* 0x000000ffff0b3224 */ /* 0x000fe200078e00ff */
[----:B------:R-:W-:Y:S01]  /*0550*/  ISETP.GE.U32.AND P1, PT, R10, 0x2, PT ;  /* 0x000000020a00780c */ /* 0x000fe20003f26070 */
[----:B------:R-:W-:-:S02]  /*0560*/  @!P3 IMAD.MOV.U32 R16, RZ, RZ, R8 ;  /* 0x000000ffff10b224 */ /* 0x000fc400078e0008 */
[----:B------:R-:W-:Y:S01]  /*0570*/  @P3 IMAD.IADD R17, R17, 0x1, R11 ;  /* 0x0000000111113824 */ /* 0x000fe200078e020b */
[----:B------:R-:W-:Y:S01]  /*0580*/  SEL R18, R18, 0x2, P1 ;  /* 0x0000000212127807 */ /* 0x000fe20000800000 */
[----:B------:R-:W-:Y:S01]  /*0590*/  @!P3 IMAD.MOV.U32 R17, RZ, RZ, R9 ;  /* 0x000000ffff11b224 */ /* 0x000fe200078e0009 */
[----:B------:R0:W3:Y:S01]  /*05a0*/  @!UP1 SYNCS.EXCH.64 URZ, [UR8+0x48], UR4 ;  /* 0x00004804083f95b2 */ /* 0x0000e20008000100 */
[----:B------:R-:W-:Y:S01]  /*05b0*/  NOP ;  /* 0x0000000000007918 */ /* 0x000fe20000000000 */
[----:B0-----:R-:W-:-:S03]  /*05c0*/  UIMAD.WIDE.U32 UR4, UR6, UR7, URZ ;  /* 0x00000007060472a5 */ /* 0x001fc6000f8e003f */
[----:B------:R-:W-:Y:S02]  /*05d0*/  ULDC UR6, c[0x0][0x14] ;  /* 0x0000050000067ab9 */ /* 0x000fe40000000800 */
[----:B------:R-:W-:Y:S02]  /*05e0*/  UIMAD.WIDE.U32 UR38, UR4, UR6, URZ ;  /* 0x00000006042672a5 */ /* 0x000fe4000f8e003f */
[----:B------:R-:W-:-:S04]  /*05f0*/  UIMAD UR41, UR5, UR6, URZ ;  /* 0x00000006052972a4 */ /* 0x000fc8000f8e023f */
[----:B------:R-:W-:Y:S01]  /*0600*/  UIADD3 UR41, UR39, UR41, URZ ;  /* 0x0000002927297290 */ /* 0x000fe2000fffe03f */
[----:B---34-:R-:W-:Y:S06]  /*0610*/  BAR.SYNC.DEFER_BLOCKING 0x0 ;  /* 0x0000000000007b1d */ /* 0x018fec0000010000 */
[----:B------:R-:W-:Y:S05]  /*0620*/  @!P2 BRA `(.L_x_3) ;  /* 0x00000060008ca947 */ /* 0x000fea0003800000 */
[----:B------:R-:W-:-:S13]  /*0630*/  ISETP.GT.U32.AND P0, PT, R10, 0x1, PT ;  /* 0x000000010a00780c */ /* 0x000fda0003f04070 */
[----:B------:R-:W-:Y:S05]  /*0640*/  @P0 EXIT ;  /* 0x000000000000094d */ /* 0x000fea0003800000 */
[----:B------:R-:W-:Y:S01]  /*0650*/  ULDC.64 UR4, c[0x0][0x650] ;  /* 0x0001940000047ab9 */ /* 0x000fe20000000a00 */
[----:B------:R-:W-:Y:S01]  /*0660*/  PRMT R0, RZ, 0x7610, R0 ;  /* 0x00007610ff007816 */ /* 0x000fe20000000000 */
[----:B------:R-:W-:Y:S01]  /*0670*/  IMAD.MOV.U32 R101, RZ, RZ, -0x1 ;  /* 0xffffffffff657424 */ /* 0x000fe200078e00ff */
[----:B------:R-:W-:Y:S01]  /*0680*/  ISETP.GE.U32.AND P0, PT, R16, UR4, PT ;  /* 0x0000000410007c0c */ /* 0x000fe2000bf06070 */
[----:B------:R-:W-:Y:S02]  /*0690*/  IMAD.MOV.U32 R100, RZ, RZ, -0x1 ;  /* 0xffffffffff647424 */ /* 0x000fe400078e00ff */
[----:B------:R-:W-:Y:S01]  /*06a0*/  IMAD.MOV.U32 R99, RZ, RZ, -0x1 ;  /* 0xffffffffff637424 */ /* 0x000fe200078e00ff */
[----:B------:R-:W-:-:S13]  /*06b0*/  ISETP.GE.U32.AND.EX P0, PT, R17, UR5, PT, P0 ;  /* 0x0000000511007c0c */ /* 0x000fda000bf06100 */
[----:B------:R-:W-:Y:S05]  /*06c0*/  @P0 BRA `(.L_x_4) ;  /* 0x0000000400540947 */ /* 0x000fea0003800000 */
[----:B------:R-:W0:Y:S01]  /*06d0*/  LDC.64 R20, c[0x0][0x628] ;  /* 0x00018a00ff147b82 */ /* 0x000e220000000a00 */
[----:B------:R-:W-:Y:S02]  /*06e0*/  IMAD.MOV.U32 R8, RZ, RZ, R16 ;  /* 0x000000ffff087224 */ /* 0x000fe400078e0010 */
[----:B------:R-:W-:-:S05]  /*06f0*/  IMAD.MOV.U32 R9, RZ, RZ, R17 ;  /* 0x000000ffff097224 */ /* 0x000fca00078e0011 */
[----:B------:R-:W1:Y:S08]  /*0700*/  LDC R0, c[0x0][0x630] ;  /* 0x00018c00ff007b82 */ /* 0x000e700000000800 */
[----:B------:R-:W2:Y:S01]  /*0710*/  LDC.64 R22, c[0x0][0x620] ;  /* 0x00018800ff167b82 */ /* 0x000ea20000000a00 */
[----:B0-----:R-:W-:-:S04]  /*0720*/  ISETP.NE.U32.AND P0, PT, R20, RZ, PT ;  /* 0x000000ff1400720c */ /* 0x001fc80003f05070 */
[----:B------:R-:W-:-:S13]  /*0730*/  ISETP.NE.AND.EX P0, PT, R21, RZ, PT, P0 ;  /* 0x000000ff1500720c */ /* 0x000fda0003f05300 */
[----:B-12---:R-:W-:Y:S05]  /*0740*/  @!P0 BRA `(.L_x_5) ;  /* 0x0000000000288947 */ /* 0x006fea0003800000 */
[----:B------:R-:W0:Y:S02]  /*0750*/  LDC R13, c[0x0][0x634] ;  /* 0x00018d00ff0d7b82 */ /* 0x000e240000000800 */
[----:B0-----:R-:W-:-:S05]  /*0760*/  IADD3 R13, P0, R16, R13, RZ ;  /* 0x0000000d100d7210 */ /* 0x001fca0007f1e0ff */
[----:B------:R-:W-:-:S04]  /*0770*/  IMAD.X R15, RZ, RZ, R17, P0 ;  /* 0x000000ffff0f7224 */ /* 0x000fc800000e0611 */
[----:B------:R-:W-:-:S04]  /*0780*/  IMAD.WIDE.U32 R8, R15, R20, RZ ;  /* 0x000000140f087225 */ /* 0x000fc800078e00ff */
[----:B------:R-:W-:-:S04]  /*0790*/  IMAD.WIDE.U32 R10, P0, R13, R21, R8 ;  /* 0x000000150d0a7225 */ /* 0x000fc80007800008 */
[----:B------:R-:W-:-:S04]  /*07a0*/  IMAD.WIDE.U32 R8, R13, R20, RZ ;  /* 0x000000140d087225 */ /* 0x000fc800078e00ff */
[----:B------:R-:W-:Y:S01]  /*07b0*/  IMAD.X R13, RZ, RZ, RZ, P0 ;  /* 0x000000ffff0d7224 */ /* 0x000fe200000e06ff */
[----:B------:R-:W-:Y:S01]  /*07c0*/  IADD3 RZ, P0, R9, R10, RZ ;  /* 0x0000000a09ff7210 */ /* 0x000fe20007f1e0ff */
[----:B------:R-:W-:-:S04]  /*07d0*/  IMAD.MOV.U32 R12, RZ, RZ, R11 ;  /* 0x000000ffff0c7224 */ /* 0x000fc800078e000b */
[----:B------:R-:W-:-:S08]  /*07e0*/  IMAD.WIDE.U32.X R8, R15, R21, R12, P0 ;  /* 0x000000150f087225 */ /* 0x000fd000000e040c */
.L_x_5:
[-CC-:B------:R-:W-:Y:S01]  /*07f0*/  SHF.R.U64 R99, R8, R0.reuse, R9.reuse ;  /* 0x0000000008637219 */ /* 0x180fe20000001209 */
[----:B------:R-:W0:Y:S01]  /*0800*/  LDC R12, c[0x0][0x618] ;  /* 0x00018600ff0c7b82 */ /* 0x000e220000000800 */
[----:B------:R-:W-:Y:S01]  /*0810*/  SHF.R.U32.HI R7, RZ, R0, R9 ;  /* 0x00000000ff077219 */ /* 0x000fe20000011609 */
[----:B------:R-:W-:Y:S01]  /*0820*/  ULDC UR4, c[0x0][0x150] ;  /* 0x0000540000047ab9 */ /* 0x000fe20000000800 */
[----:B------:R-:W-:Y:S02]  /*0830*/  IADD3 R11, P0, RZ, -R99, RZ ;  /* 0x80000063ff0b7210 */ /* 0x000fe40007f1e0ff */
[----:B------:R-:W-:-:S03]  /*0840*/  I2FP.F32.U32 R0, R6 ;  /* 0x0000000600007245 */ /* 0x000fc60000201000 */
[----:B------:R-:W1:Y:S01]  /*0850*/  LDC.64 R30, c[0x0][0x640] ;  /* 0x00019000ff1e7b82 */ /* 0x000e620000000a00 */
[----:B------:R-:W-:Y:S02]  /*0860*/  IMAD.X R13, RZ, RZ, ~R7, P0 ;  /* 0x000000ffff0d7224 */ /* 0x000fe400000e0e07 */
[----:B------:R-:W-:Y:S01]  /*0870*/  FMUL R0, R0, UR4 ;  /* 0x0000000400007c20 */ /* 0x000fe20008400000 */
[----:B------:R-:W-:Y:S01]  /*0880*/  IMAD.WIDE.U32 R8, R11, R22, R16 ;  /* 0x000000160b087225 */ /* 0x000fe200078e0010 */
[----:B------:R-:W-:-:S03]  /*0890*/  ULDC UR4, c[0x0][0x154] ;  /* 0x0000550000047ab9 */ /* 0x000fc60000000800 */
[----:B------:R-:W-:Y:S01]  /*08a0*/  IMAD R10, R13, R22, RZ ;  /* 0x000000160d0a7224 */ /* 0x000fe200078e02ff */
[----:B------:R-:W2:Y:S01]  /*08b0*/  LDC R7, c[0x0][0x144] ;  /* 0x00005100ff077b82 */ /* 0x000ea20000000800 */
[----:B------:R-:W3:Y:S02]  /*08c0*/  F2I.U32.TRUNC.NTZ R0, R0 ;  /* 0x0000000000007305 */ /* 0x000ee4000020f000 */
[----:B------:R-:W-:-:S04]  /*08d0*/  IMAD R11, R11, R23, R10 ;  /* 0x000000170b0b7224 */ /* 0x000fc800078e020a */
[----:B------:R-:W-:Y:S01]  /*08e0*/  IMAD.IADD R9, R9, 0x1, R11 ;  /* 0x0000000109097824 */ /* 0x000fe200078e020b */
[----:B------:R-:W4:Y:S01]  /*08f0*/  LDC R24, c[0x0][0x608] ;  /* 0x00018200ff187b82 */ /* 0x000f220000000800 */
[----:B------:R-:W-:-:S03]  /*0900*/  IMAD.MOV.U32 R11, RZ, RZ, -0x1 ;  /* 0xffffffffff0b7424 */ /* 0x000fc600078e00ff */
[-CC-:B0-----:R-:W-:Y:S02]  /*0910*/  SHF.R.U64 R22, R8, R12.reuse, R9.reuse ;  /* 0x0000000c08167219 */ /* 0x181fe40000001209 */
[----:B------:R-:W-:Y:S02]  /*0920*/  I2FP.F32.U32 R8, R5 ;  /* 0x0000000500087245 */ /* 0x000fe40000201000 */
[----:B------:R-:W0:Y:S01]  /*0930*/  LDC R28, c[0x0][0x658] ;  /* 0x00019600ff1c7b82 */ /* 0x000e220000000800 */
[----:B-1----:R-:W-:Y:S01]  /*0940*/  ISETP.NE.U32.AND P0, PT, R30, RZ, PT ;  /* 0x000000ff1e00720c */ /* 0x002fe20003f05070 */
[----:B---3--:R-:W-:Y:S02]  /*0950*/  IMAD.MOV R10, RZ, RZ, -R0 ;  /* 0x000000ffff0a7224 */ /* 0x008fe400078e0a00 */
[----:B------:R-:W-:Y:S01]  /*0960*/  FMUL R8, R8, UR4 ;  /* 0x0000000408087c20 */ /* 0x000fe20008400000 */
[----:B------:R-:W-:Y:S02]  /*0970*/  SHF.R.U32.HI R9, RZ, R12, R9 ;  /* 0x0000000cff097219 */ /* 0x000fe40000011609 */
[----:B------:R-:W-:Y:S01]  /*0980*/  ISETP.NE.AND.EX P0, PT, R31, RZ, PT, P0 ;  /* 0x000000ff1f00720c */ /* 0x000fe20003f05300 */
[----:B------:R1:W3:Y:S01]  /*0990*/  F2I.U32.TRUNC.NTZ R15, R8 ;  /* 0x00000008000f7305 */ /* 0x0002e2000020f000 */
[----:B------:R-:W1:Y:S01]  /*09a0*/  LDC R20, c[0x0][0x148] ;  /* 0x00005200ff147b82 */ /* 0x000e620000000800 */
[----:B--2---:R-:W-:-:S07]  /*09b0*/  IMAD R0, R7, R10, R6 ;  /* 0x0000000a07007224 */ /* 0x004fce00078e0206 */
[----:B------:R-:W2:Y:S01]  /*09c0*/  LDC R26, c[0x0][0x600] ;  /* 0x00018000ff1a7b82 */ /* 0x000ea20000000800 */
[-CC-:B----4-:R-:W-:Y:S02]  /*09d0*/  SHF.R.U64 R32, R22, R24.reuse, R9.reuse ;  /* 0x0000001816207219 */ /* 0x190fe40000001209 */
[----:B------:R-:W-:Y:S01]  /*09e0*/  SHF.R.U32.HI R7, RZ, R24, R9 ;  /* 0x00000018ff077219 */ /* 0x000fe20000011609 */
[----:B------:R-:W-:-:S04]  /*09f0*/  IMAD.MOV.U32 R9, RZ, RZ, 0x1 ;  /* 0x00000001ff097424 */ /* 0x000fc800078e00ff */
[----:B------:R-:W4:Y:S01]  /*0a00*/  LDC R21, c[0x0][0x648] ;  /* 0x00019200ff157b82 */ /* 0x000f220000000800 */
[-C--:B0-----:R-:W-:Y:S02]  /*0a10*/  SHF.L.U32 R6, R11, R28.reuse, RZ ;  /* 0x0000001c0b067219 */ /* 0x081fe400000006ff */
[--C-:B------:R-:W-:Y:S02]  /*0a20*/  SHF.R.U64 R24, R32, R28, R7.reuse ;  /* 0x0000001c20187219 */ /* 0x100fe40000001207 */
[----:B------:R-:W-:Y:S02]  /*0a30*/  LOP3.LUT R13, RZ, R6, RZ, 0x33, !PT ;  /* 0x00000006ff0d7212 */ /* 0x000fe400078e33ff */
[-C--:B------:R-:W-:Y:S01]  /*0a40*/  SHF.R.U32.HI R7, RZ, R28.reuse, R7 ;  /* 0x0000001cff077219 */ /* 0x080fe20000011607 */
[----:B------:R-:W0:Y:S01]  /*0a50*/  LDC R23, c[0x0][0x638] ;  /* 0x00018e00ff177b82 */ /* 0x000e220000000800 */
[----:B------:R-:W-:Y:S01]  /*0a60*/  SHF.L.U32 R12, R9, R28, RZ ;  /* 0x0000001c090c7219 */ /* 0x000fe200000006ff */
[----:B------:R-:W-:-:S06]  /*0a70*/  IMAD.MOV.U32 R6, RZ, RZ, R24 ;  /* 0x000000ffff067224 */ /* 0x000fcc00078e0018 */
[----:B------:R-:W0:Y:S01]  /*0a80*/  LDC R101, c[0x0][0x610] ;  /* 0x00018400ff657b82 */ /* 0x000e220000000800 */
[----:B-1-3--:R-:W-:Y:S05]  /*0a90*/  @!P0 BRA `(.L_x_6) ;  /* 0x0000000000288947 */ /* 0x00afea0003800000 */
[----:B------:R-:W1:Y:S02]  /*0aa0*/  LDC R11, c[0x0][0x64c] ;  /* 0x00019300ff0b7b82 */ /* 0x000e640000000800 */
[----:B-1----:R-:W-:-:S05]  /*0ab0*/  IADD3 R11, P0, R24, R11, RZ ;  /* 0x0000000b180b7210 */ /* 0x002fca0007f1e0ff */
        /* <DEDUP_REMOVED lines=8> */
.L_x_6:
[----:B----4-:R-:W-:Y:S01]  /*0b40*/  SHF.R.U64 R6, R6, R21, R7 ;  /* 0x0000001506067219 */ /* 0x010fe20000001207 */
[----:B--2---:R-:W-:Y:S01]  /*0b50*/  VIADD R7, R26, 0xffffffff ;  /* 0xffffffff1a077836 */ /* 0x004fe20000000000 */
[----:B------:R-:W-:Y:S01]  /*0b60*/  LOP3.LUT R13, R32, R13, RZ, 0xc0, !PT ;  /* 0x0000000d200d7212 */ /* 0x000fe200078ec0ff */
[----:B------:R-:W-:Y:S02]  /*0b70*/  IMAD.MOV R15, RZ, RZ, -R15 ;  /* 0x000000ffff0f7224 */ /* 0x000fe400078e0a0f */
[----:B------:R-:W-:Y:S02]  /*0b80*/  IMAD.MOV R8, RZ, RZ, -R6 ;  /* 0x000000ffff087224 */ /* 0x000fe400078e0a06 */
[----:B------:R-:W-:Y:S01]  /*0b90*/  IMAD R13, R12, R6, R13 ;  /* 0x000000060c0d7224 */ /* 0x000fe200078e020d */
[----:B------:R-:W-:Y:S01]  /*0ba0*/  LOP3.LUT R6, R22, R7, RZ, 0xc0, !PT ;  /* 0x0000000716067212 */ /* 0x000fe200078ec0ff */
[----:B------:R-:W-:Y:S02]  /*0bb0*/  @P3 IMAD R0, R20, R15, R5 ;  /* 0x0000000f14003224 */ /* 0x000fe400078e0205 */
[----:B0-----:R-:W-:-:S02]  /*0bc0*/  IMAD R5, R8, R23, R24 ;  /* 0x0000001708057224 */ /* 0x001fc400078e0218 */
[----:B------:R-:W-:Y:S02]  /*0bd0*/  IMAD R101, R13, R101, R0 ;  /* 0x000000650d657224 */ /* 0x000fe400078e0200 */
[----:B------:R-:W-:Y:S02]  /*0be0*/  IMAD R6, R5, R26, R6 ;  /* 0x0000001a05067224 */ /* 0x000fe400078e0206 */
[----:B------:R-:W-:-:S03]  /*0bf0*/  IMAD.MOV.U32 R0, RZ, RZ, 0x1 ;  /* 0x00000001ff007424 */ /* 0x000fc600078e00ff */
[----:B------:R-:W-:Y:S02]  /*0c00*/  SEL R100, R6, R101, !P3 ;  /* 0x0000006506647207 */ /* 0x000fe40005800000 */
[----:B------:R-:W-:-:S07]  /*0c10*/  SEL R101, R101, R6, !P3 ;  /* 0x0000000665657207 */ /* 0x000fce0005800000 */
.L_x_4:
[----:B------:R-:W-:-:S08]  /*0c20*/  NOP ;  /* 0x0000000000007918 */ /* 0x000fd00000000000 */
[----:B------:R-:W0:Y:S02]  /*0c30*/  USETMAXREG.TRY_ALLOC.CTAPOOL UP0, 0xe8 ;  /* 0x000000e8000079c8 */ /* 0x000e240008000600 */
[----:B0-----:R-:W-:-:S13]  /*0c40*/  PLOP3.LUT P0, PT, PT, PT, UP0, 0x80, 0x0 ;  /* 0x000000000000781c */ /* 0x001fda0003f0f008 */
[----:B------:R-:W-:Y:S05]  /*0c50*/  @!P0 BRA `(.L_x_4) ;  /* 0xfffffffc00f08947 */ /* 0x000fea000383ffff */
[----:B------:R-:W-:Y:S01]  /*0c60*/  ULDC.64 UR4, c[0x0][0x598] ;  /* 0x0001660000047ab9 */ /* 0x000fe20000000a00 */
[----:B------:R-:W-:Y:S01]  /*0c70*/  ULDC.64 UR36, c[0x0][0x208] ;  /* 0x0000820000247ab9 */ /* 0x000fe20000000a00 */
[----:B------:R-:W-:-:S04]  /*0c80*/  ISETP.NE.U32.AND P0, PT, RZ, UR4, PT ;  /* 0x00000004ff007c0c */ /* 0x000fc8000bf05070 */
[----:B------:R-:W-:-:S13]  /*0c90*/  ISETP.NE.AND.EX P0, PT, RZ, UR5, PT, P0 ;  /* 0x00000005ff007c0c */ /* 0x000fda000bf05300 */
[----:B------:R-:W-:Y:S05]  /*0ca0*/  @!P0 BRA `(.L_x_7) ;  /* 0x00000000001c8947 */ /* 0x000fea0003800000 */
[----:B------:R-:W0:Y:S02]  /*0cb0*/  LDC.64 R6, c[0x0][0x598] ;  /* 0x00016600ff067b82 */ /* 0x000e240000000a00 */
[----:B0-----:R-:W2:Y:S02]  /*0cc0*/  LDG.E.64 R6, desc[UR36][R6.64] ;  /* 0x0000002406067981 */ /* 0x001ea4000c1e1b00 */
[----:B--2---:R-:W-:-:S04]  /*0cd0*/  ISETP.NE.U32.AND P0, PT, R6, RZ, PT ;  /* 0x000000ff0600720c */ /* 0x004fc80003f05070 */
[----:B------:R-:W-:-:S13]  /*0ce0*/  ISETP.NE.AND.EX P0, PT, R7, RZ, PT, P0 ;  /* 0x000000ff0700720c */ /* 0x000fda0003f05300 */
[----:B------:R-:W-:Y:S05]  /*0cf0*/  @!P0 BRA `(.L_x_7) ;  /* 0x0000000000088947 */ /* 0x000fea0003800000 */
[----:B------:R0:W5:Y:S01]  /*0d00*/  LD.E R19, desc[UR36][R6.64] ;  /* 0x0000002406137980 */ /* 0x000162000c101900 */
[----:B------:R-:W-:Y:S05]  /*0d10*/  BRA `(.L_x_8) ;  /* 0x0000000000247947 */ /* 0x000fea0003800000 */
.L_x_7:
[----:B------:R-:W-:Y:S02]  /*0d20*/  ULDC.64 UR4, c[0x0][0x588] ;  /* 0x0001620000047ab9 */ /* 0x000fe40000000a00 */
[----:B------:R-:W-:-:S04]  /*0d30*/  ISETP.NE.U32.AND P0, PT, RZ, UR4, PT ;  /* 0x00000004ff007c0c */ /* 0x000fc8000bf05070 */
[----:B------:R-:W-:-:S13]  /*0d40*/  ISETP.NE.AND.EX P0, PT, RZ, UR5, PT, P0 ;  /* 0x00000005ff007c0c */ /* 0x000fda000bf05300 */
[----:B------:R-:W-:Y:S05]  /*0d50*/  @!P0 BRA `(.L_x_9) ;  /* 0x00000000000c8947 */ /* 0x000fea0003800000 */
[----:B------:R-:W0:Y:S02]  /*0d60*/  LDC.64 R6, c[0x0][0x588] ;  /* 0x00016200ff067b82 */ /* 0x000e240000000a00 */
[----:B0-----:R1:W5:Y:S01]  /*0d70*/  LDG.E R19, desc[UR36][R6.64] ;  /* 0x0000002406137981 */ /* 0x001362000c1e1900 */
[----:B------:R-:W-:Y:S05]  /*0d80*/  BRA `(.L_x_8) ;  /* 0x0000000000087947 */ /* 0x000fea0003800000 */
.L_x_9:
[----:B------:R-:W-:Y:S02]  /*0d90*/  ULDC UR4, c[0x0][0x580] ;  /* 0x0001600000047ab9 */ /* 0x000fe40000000800 */
[----:B------:R-:W-:-:S07]  /*0da0*/  IMAD.U32 R19, RZ, RZ, UR4 ;  /* 0x00000004ff137e24 */ /* 0x000fce000f8e00ff */
.L_x_8:
[----:B------:R-:W-:Y:S02]  /*0db0*/  ULDC.64 UR4, c[0x0][0x5a0] ;  /* 0x0001680000047ab9 */ /* 0x000fe40000000a00 */
[----:B------:R-:W-:-:S04]  /*0dc0*/  ISETP.NE.U32.AND P0, PT, RZ, UR4, PT ;  /* 0x00000004ff007c0c */ /* 0x000fc8000bf05070 */
[----:B------:R-:W-:-:S13]  /*0dd0*/  ISETP.NE.AND.EX P0, PT, RZ, UR5, PT, P0 ;  /* 0x00000005ff007c0c */ /* 0x000fda000bf05300 */
[----:B------:R-:W-:Y:S05]  /*0de0*/  @!P0 BRA `(.L_x_10) ;  /* 0x00000000001c8947 */ /* 0x000fea0003800000 */
[----:B01----:R-:W0:Y:S02]  /*0df0*/  LDC.64 R6, c[0x0][0x5a0] ;  /* 0x00016800ff067b82 */ /* 0x003e240000000a00 */
[----:B0-----:R-:W2:Y:S02]  /*0e00*/  LDG.E.64 R6, desc[UR36][R6.64] ;  /* 0x0000002406067981 */ /* 0x001ea4000c1e1b00 */
[----:B--2---:R-:W-:-:S04]  /*0e10*/  ISETP.NE.U32.AND P0, PT, R6, RZ, PT ;  /* 0x000000ff0600720c */ /* 0x004fc80003f05070 */
[----:B------:R-:W-:-:S13]  /*0e20*/  ISETP.NE.AND.EX P0, PT, R7, RZ, PT, P0 ;  /* 0x000000ff0700720c */ /* 0x000fda0003f05300 */
[----:B------:R-:W-:Y:S05]  /*0e30*/  @!P0 BRA `(.L_x_10) ;  /* 0x0000000000088947 */ /* 0x000fea0003800000 */
[----:B------:R0:W5:Y:S01]  /*0e40*/  LD.E R88, desc[UR36][R6.64] ;  /* 0x0000002406587980 */ /* 0x000162000c101900 */
[----:B------:R-:W-:Y:S05]  /*0e50*/  BRA `(.L_x_11) ;  /* 0x0000000000247947 */ /* 0x000fea0003800000 */
.L_x_10:
[----:B------:R-:W-:Y:S02]  /*0e60*/  ULDC.64 UR4, c[0x0][0x590] ;  /* 0x0001640000047ab9 */ /* 0x000fe40000000a00 */
[----:B------:R-:W-:-:S04]  /*0e70*/  ISETP.NE.U32.AND P0, PT, RZ, UR4, PT ;  /* 0x00000004ff007c0c */ /* 0x000fc8000bf05070 */
[----:B------:R-:W-:-:S13]  /*0e80*/  ISETP.NE.AND.EX P0, PT, RZ, UR5, PT, P0 ;  /* 0x00000005ff007c0c */ /* 0x000fda000bf05300 */
[----:B------:R-:W-:Y:S05]  /*0e90*/  @!P0 BRA `(.L_x_12) ;  /* 0x00000000000c8947 */ /* 0x000fea0003800000 */
[----:B------:R-:W2:Y:S02]  /*0ea0*/  LDC.64 R88, c[0x0][0x590] ;  /* 0x00016400ff587b82 */ /* 0x000ea40000000a00 */
[----:B--2---:R2:W5:Y:S01]  /*0eb0*/  LDG.E R88, desc[UR36][R88.64] ;  /* 0x0000002458587981 */ /* 0x004562000c1e1900 */
[----:B------:R-:W-:Y:S05]  /*0ec0*/  BRA `(.L_x_11) ;  /* 0x0000000000087947 */ /* 0x000fea0003800000 */
.L_x_12:
[----:B------:R-:W-:Y:S02]  /*0ed0*/  ULDC UR4, c[0x0][0x584] ;  /* 0x0001610000047ab9 */ /* 0x000fe40000000800 */
[----:B------:R-:W-:-:S07]  /*0ee0*/  IMAD.U32 R88, RZ, RZ, UR4 ;  /* 0x00000004ff587e24 */ /* 0x000fce000f8e00ff */
.L_x_11:
[----:B------:R-:W-:-:S13]  /*0ef0*/  LOP3.LUT P0, RZ, R0, 0xff, RZ, 0xc0, !PT ;  /* 0x000000ff00ff7812 */ /* 0x000fda000780c0ff */
[----:B------:R-:W-:Y:S05]  /*0f00*/  @!P0 EXIT ;  /* 0x000000000000894d */ /* 0x000fea0003800000 */
[----:B------:R-:W3:Y:S01]  /*0f10*/  LDC R90, c[0x0][0x658] ;  /* 0x00019600ff5a7b82 */ /* 0x000ee20000000800 */
[----:B------:R-:W-:Y:S01]  /*0f20*/  ULDC.64 UR6, c[0x0][0x288] ;  /* 0x0000a20000067ab9 */ /* 0x000fe20000000a00 */
[----:B------:R-:W-:Y:S01]  /*0f30*/  LOP3.LUT R14, R14, 0x1, RZ, 0xc0, !PT ;  /* 0x000000010e0e7812 */ /* 0x000fe200078ec0ff */
[----:B------:R-:W-:Y:S01]  /*0f40*/  UIADD3 UR4, UR7, 0x7f, URZ ;  /* 0x0000007f07047890 */ /* 0x000fe2000fffe03f */
[----:B------:R-:W-:Y:S01]  /*0f50*/  SHF.R.U32.HI R0, RZ, 0x2, R3 ;  /* 0x00000002ff007819 */ /* 0x000fe20000011603 */
[----:B01----:R-:W-:Y:S01]  /*0f60*/  IMAD.MOV.U32 R7, RZ, RZ, -0x1 ;  /* 0xffffffffff077424 */ /* 0x003fe200078e00ff */
[----:B------:R-:W-:Y:S01]  /*0f70*/  SHF.R.U32.HI R4, RZ, 0x1, R4 ;  /* 0x00000001ff047819 */ /* 0x000fe20000011604 */
[----:B------:R-:W-:Y:S01]  /*0f80*/  USHF.R.S32.HI UR5, URZ, 0x1f, UR4 ;  /* 0x0000001f3f057899 */ /* 0x000fe20008011404 */
[----:B------:R-:W0:Y:S01]  /*0f90*/  LDC.64 R92, c[0x0][0x5c8] ;  /* 0x00017200ff5c7b82 */ /* 0x000e220000000a00 */
[----:B------:R-:W-:Y:S01]  /*0fa0*/  IMAD.SHL.U32 R5, R14, 0x40, RZ ;  /* 0x000000400e057824 */ /* 0x000fe200078e00ff */
[----:B------:R-:W-:Y:S01]  /*0fb0*/  LOP3.LUT R0, R0, 0x7, RZ, 0xc0, !PT ;  /* 0x0000000700007812 */ /* 0x000fe200078ec0ff */
[----:B------:R-:W-:Y:S01]  /*0fc0*/  ULEA.HI UR5, UR5, UR4, URZ, 0x7 ;  /* 0x0000000405057291 */ /* 0x000fe2000f8f383f */
[----:B------:R-:W-:Y:S01]  /*0fd0*/  LOP3.LUT R23, R4, 0x30, RZ, 0xc0, !PT ;  /* 0x0000003004177812 */ /* 0x000fe200078ec0ff */
[----:B------:R-:W-:Y:S01]  /*0fe0*/  IMAD.MOV.U32 R9, RZ, RZ, 0x1 ;  /* 0x00000001ff097424 */ /* 0x000fe200078e00ff */
[--C-:B------:R-:W-:Y:S01]  /*0ff0*/  LOP3.LUT R22, R5, 0x40, R0.reuse, 0xe2, !PT ;  /* 0x0000004005167812 */ /* 0x100fe200078ee200 */
[----:B------:R-:W-:Y:S01]  /*1000*/  USHF.R.S32.HI UR43, URZ, 0x7, UR5 ;  /* 0x000000073f2b7899 */ /* 0x000fe20008011405 */
[----:B------:R-:W1:Y:S01]  /*1010*/  LDC R95, c[0x0][0x600] ;  /* 0x00018000ff5f7b82 */ /* 0x000e620000000800 */
[-C--:B------:R-:W-:Y:S01]  /*1020*/  IADD3 R5, RZ, -R23.reuse, -R0 ;  /* 0x80000017ff057210 */ /* 0x080fe20007ffe800 */
[----:B------:R-:W-:Y:S01]  /*1030*/  IMAD.U32 R6, RZ, RZ, UR6 ;  /* 0x00000006ff067e24 */ /* 0x000fe2000f8e00ff */
[C---:B--2---:R-:W-:Y:S01]  /*1040*/  LOP3.LUT R89, R3.reuse, 0x3, RZ, 0xc0, !PT ;  /* 0x0000000303597812 */ /* 0x044fe200078ec0ff */
[----:B------:R-:W-:Y:S01]  /*1050*/  UISETP.LT.AND UP0, UPT, UR43, 0x1, UPT ;  /* 0x000000012b00788c */ /* 0x000fe2000bf01270 */
[----:B------:R-:W-:Y:S01]  /*1060*/  LOP3.LUT R94, R3, 0x80, RZ, 0xc0, !PT ;  /* 0x00000080035e7812 */ /* 0x000fe200078ec0ff */
[----:B------:R-:W-:Y:S01]  /*1070*/  IMAD R5, R14, -0x40, R5 ;  /* 0xffffffc00e057824 */ /* 0x000fe200078e0205 */
[----:B------:R-:W-:Y:S01]  /*1080*/  ULDC UR4, c[0x0][0x284] ;  /* 0x0000a10000047ab9 */ /* 0x000fe20000000800 */
[-C--:B---3--:R-:W-:Y:S01]  /*1090*/  SHF.L.U32 R7, R7, R90.reuse, RZ ;  /* 0x0000005a07077219 */ /* 0x088fe200000006ff */
[----:B------:R-:W-:Y:S01]  /*10a0*/  USEL UR44, UR43, 0x1, UP0 ;  /* 0x000000012b2c7887 */ /* 0x000fe20008000000 */
[----:B------:R-:W-:Y:S01]  /*10b0*/  LOP3.LUT R22, R22, R23, RZ, 0xfc, !PT ;  /* 0x0000001716167212 */ /* 0x000fe200078efcff */
[----:B------:R-:W-:Y:S01]  /*10c0*/  IMAD R89, R89, -0x2, R6 ;  /* 0xfffffffe59597824 */ /* 0x000fe200078e0206 */
[----:B------:R-:W-:Y:S01]  /*10d0*/  SHF.L.U32 R90, R9, R90, RZ ;  /* 0x0000005a095a7219 */ /* 0x000fe200000006ff */
[----:B------:R-:W-:Y:S01]  /*10e0*/  VIADD R97, R5, UR4 ;  /* 0x0000000405617c36 */ /* 0x000fe20008000000 */
[----:B------:R-:W-:Y:S01]  /*10f0*/  LOP3.LUT R98, R18, 0x1, RZ, 0xfc, !PT ;  /* 0x0000000112627812 */ /* 0x000fe200078efcff */
[----:B------:R-:W-:Y:S01]  /*1100*/  IMAD.MOV.U32 R23, RZ, RZ, RZ ;  /* 0x000000ffff177224 */ /* 0x000fe200078e00ff */
[C---:B0-----:R-:W-:Y:S01]  /*1110*/  SHF.L.U64.HI R91, R92.reuse, 0x3, R93 ;  /* 0x000000035c5b7819 */ /* 0x041fe2000001025d */
[----:B------:R-:W-:Y:S01]  /*1120*/  IMAD.SHL.U32 R92, R92, 0x8, RZ ;  /* 0x000000085c5c7824 */ /* 0x000fe200078e00ff */
[----:B------:R-:W-:Y:S01]  /*1130*/  SHF.R.U32.HI R94, RZ, 0x7, R94 ;  /* 0x00000007ff5e7819 */ /* 0x000fe2000001165e */
[----:B------:R-:W-:Y:S01]  /*1140*/  IMAD.SHL.U32 R93, R3, 0x2, RZ ;  /* 0x00000002035d7824 */ /* 0x000fe200078e00ff */
[----:B------:R-:W-:Y:S01]  /*1150*/  LOP3.LUT R96, RZ, R7, RZ, 0x33, !PT ;  /* 0x00000007ff607212 */ /* 0x000fe200078e33ff */
[----:B------:R-:W-:Y:S01]  /*1160*/  UIADD3 UR44, UR43, -UR44, URZ ;  /* 0x8000002c2b2c7290 */ /* 0x000fe2000fffe03f */
[----:B------:R-:W-:Y:S01]  /*1170*/  UMOV UR40, URZ ;  /* 0x0000003f00287c82 */ /* 0x000fe20008000000 */
[----:B-1----:R-:W-:Y:S01]  /*1180*/  VIADD R95, R95, 0xffffffff ;  /* 0xffffffff5f5f7836 */ /* 0x002fe20000000000 */
[----:B------:R-:W-:-:S09]  /*1190*/  UMOV UR42, URZ ;  /* 0x0000003f002a7c82 */ /* 0x000fd20008000000 */
.L_x_158:
[----:B0-----:R-:W0:Y:S01]  /*11a0*/  SHFL.IDX PT, R0, R94, RZ, 0x1f ;  /* 0x00001fff5e007589 */ /* 0x001e2200000e0000 */
[----:B-1----:R-:W1:Y:S01]  /*11b0*/  S2UR UR7, SR_CgaCtaId ;  /* 0x00000000000779c3 */ /* 0x002e620000008800 */
[----:B------:R-:W-:Y:S01]  /*11c0*/  UMOV UR6, 0x400 ;  /* 0x0000040000067882 */ /* 0x000fe20000000000 */
[----:B0-----:R-:W-:Y:S01]  /*11d0*/  R2UR UR4, R0 ;  /* 0x00000000000472ca */ /* 0x001fe200000e0000 */
[----:B-1----:R-:W-:-:S12]  /*11e0*/  ULEA UR46, UR7, UR6, 0x18 ;  /* 0x00000006072e7291 */ /* 0x002fd8000f8ec03f */
[----:B------:R-:W-:-:S04]  /*11f0*/  ULEA.HI UR5, UR4, UR4, URZ, 0x1 ;  /* 0x0000000404057291 */ /* 0x000fc8000f8f083f */
[----:B------:R-:W-:-:S04]  /*1200*/  ULOP3.LUT UR5, UR5, 0x3fffe, URZ, 0xc0, !UPT ;  /* 0x0003fffe05057892 */ /* 0x000fc8000f8ec03f */
[----:B------:R-:W-:-:S03]  /*1210*/  UIADD3 UR5, UR4, -UR5, URZ ;  /* 0x8000000504057290 */ /* 0x000fc6000fffe03f */
[----:B------:R-:W-:Y:S01]  /*1220*/  ULDC UR4, c[0x0][0x28c] ;  /* 0x0000a30000047ab9 */ /* 0x000fe20000000800 */
[----:B------:R-:W-:Y:S01]  /*1230*/  ULEA UR5, UR5, UR46, 0xe ;  /* 0x0000002e05057291 */ /* 0x000fe2000f8e703f */
[----:B------:R-:W-:-:S03]  /*1240*/  ISETP.LT.AND P0, PT, RZ, UR4, PT ;  /* 0x00000004ff007c0c */ /* 0x000fc6000bf01270 */
[----:B------:R-:W-:-:S04]  /*1250*/  UIADD3 UR5, UR5, 0x100, URZ ;  /* 0x0000010005057890 */ /* 0x000fc8000fffe03f */
[----:B------:R-:W-:-:S04]  /*1260*/  USHF.R.U32.HI UR5, URZ, 0x4, UR5 ;  /* 0x000000043f057899 */ /* 0x000fc80008011605 */
[----:B------:R-:W-:Y:S02]  /*1270*/  ULOP3.LUT UR45, UR5, 0x3fff, URZ, 0xc0, !UPT ;  /* 0x00003fff052d7892 */ /* 0x000fe4000f8ec03f */
[----:B--2345:R-:W-:Y:S10]  /*1280*/  @P0 BRA `(.L_x_13) ;  /* 0x0000000000400947 */ /* 0x03cff40003800000 */
[----:B------:R-:W-:Y:S01]  /*1290*/  MOV R0, 0x0 ;  /* 0x0000000000007802 */ /* 0x000fe20000000f00 */
[----:B------:R-:W-:Y:S01]  /*12a0*/  ULDC.64 UR4, c[0x4][0x68] ;  /* 0x01001a0000047ab9 */ /* 0x000fe20000000a00 */
[----:B------:R-:W-:Y:S01]  /*12b0*/  ULDC.64 UR6, c[0x4][0x8] ;  /* 0x0100020000067ab9 */ /* 0x000fe20000000a00 */
[----:B------:R-:W-:Y:S01]  /*12c0*/  IMAD.U32 R4, RZ, RZ, UR4 ;  /* 0x00000004ff047e24 */ /* 0x000fe2000f8e00ff */
[----:B------:R0:W1:Y:S01]  /*12d0*/  LDC.64 R14, c[0x4][R0] ;  /* 0x01000000000e7b82 */ /* 0x0000620000000a00 */
[----:B------:R-:W-:Y:S01]  /*12e0*/  IMAD.U32 R5, RZ, RZ, UR5 ;  /* 0x00000005ff057e24 */ /* 0x000fe2000f8e00ff */
[----:B------:R-:W-:Y:S01]  /*12f0*/  ULDC.64 UR4, c[0x4][0x70] ;  /* 0x01001c0000047ab9 */ /* 0x000fe20000000a00 */
[----:B------:R-:W-:Y:S02]  /*1300*/  IMAD.U32 R10, RZ, RZ, UR6 ;  /* 0x00000006ff0a7e24 */ /* 0x000fe4000f8e00ff */
[----:B------:R-:W-:Y:S02]  /*1310*/  IMAD.U32 R6, RZ, RZ, UR4 ;  /* 0x00000004ff067e24 */ /* 0x000fe4000f8e00ff */
[----:B------:R-:W-:-:S02]  /*1320*/  IMAD.U32 R7, RZ, RZ, UR5 ;  /* 0x00000005ff077e24 */ /* 0x000fc4000f8e00ff */
[----:B------:R-:W-:Y:S02]  /*1330*/  IMAD.U32 R11, RZ, RZ, UR7 ;  /* 0x00000007ff0b7e24 */ /* 0x000fe4000f8e00ff */
[----:B------:R-:W-:Y:S02]  /*1340*/  IMAD.MOV.U32 R8, RZ, RZ, 0x1e1 ;  /* 0x000001e1ff087424 */ /* 0x000fe400078e00ff */
[----:B------:R-:W-:Y:S02]  /*1350*/  IMAD.MOV.U32 R12, RZ, RZ, 0x1 ;  /* 0x00000001ff0c7424 */ /* 0x000fe400078e00ff */
[----:B0-----:R-:W-:-:S07]  /*1360*/  IMAD.MOV.U32 R13, RZ, RZ, RZ ;  /* 0x000000ffff0d7224 */ /* 0x001fce00078e00ff */
[----:B------:R-:W-:-:S07]  /*1370*/  LEPC R20, `(.L_x_13) ;  /* 0x000000001014794e */ /* 0x000fce0000000000 */
[----:B-1---5:R-:W-:Y:S05]  /*1380*/  CALL.ABS.NOINC R14 ;  /* 0x000000000e007343 */ /* 0x022fea0003c00000 */
.L_x_13:
[----:B------:R-:W-:-:S13]  /*1390*/  ISETP.NE.AND P0, PT, R98, 0x3, PT ;  /* 0x000000036200780c */ /* 0x000fda0003f05270 */
[----:B------:R-:W-:Y:S05]  /*13a0*/  @!P0 BRA `(.L_x_14) ;  /* 0x0000000000048947 */ /* 0x000fea0003800000 */
[----:B------:R-:W-:Y:S01]  /*13b0*/  BPT.TRAP 0x1 ;  /* 0x000000040000795c */ /* 0x000fe20000300000 */
.L_x_14:
[----:B------:R-:W-:Y:S02]  /*13c0*/  IMAD.U32 R3, RZ, RZ, UR42 ;  /* 0x0000002aff037e24 */ /* 0x000fe4000f8e00ff */
[----:B------:R-:W-:-:S03]  /*13d0*/  IMAD.U32 R0, RZ, RZ, UR40 ;  /* 0x00000028ff007e24 */ /* 0x000fc6000f8e00ff */
[----:B------:R-:W-:Y:S02]  /*13e0*/  LEA R3, R3, UR46, 0x3 ;  /* 0x0000002e03037c11 */ /* 0x000fe4000f8e18ff */
[----:B------:R-:W-:-:S04]  /*13f0*/  SHF.L.U32 R0, R0, 0x1f, RZ ;  /* 0x0000001f00007819 */ /* 0x000fc800000006ff */
[----:B------:R0:W1:Y:S01]  /*1400*/  SYNCS.PHASECHK.TRANS64.TRYWAIT P1, [R3+URZ], R0 ;  /* 0x00000000030075a7 */ /* 0x000062000802017f */
[----:B------:R-:W-:Y:S05]  /*1410*/  @!P0 BRA `(.L_x_15) ;  /* 0x0000000000048947 */ /* 0x000fea0003800000 */
[----:B------:R-:W-:Y:S01]  /*1420*/  BPT.TRAP 0x1 ;  /* 0x000000040000795c */ /* 0x000fe20000300000 */
.L_x_15:
[----:B------:R-:W-:-:S05]  /*1430*/  IMAD.U32 R4, RZ, RZ, UR44 ;  /* 0x0000002cff047e24 */ /* 0x000fca000f8e00ff */
[----:B------:R-:W-:Y:S01]  /*1440*/  ISETP.GE.AND P2, PT, R4, 0x1, PT ;  /* 0x000000010400780c */ /* 0x000fe20003f46270 */
[----:B-1----:R-:W-:-:S12]  /*1450*/  @P1 BRA `(.L_x_16) ;  /* 0x0000000000081947 */ /* 0x002fd80003800000 */
[----:B------:R-:W1:Y:S02]  /*1460*/  SYNCS.PHASECHK.TRANS64.TRYWAIT P1, [R3+URZ], R0 ;  /* 0x00000000030075a7 */ /* 0x000e64000802017f */
[----:B-1----:R-:W-:Y:S05]  /*1470*/  @!P1 BRA `(.L_x_17) ;  /* 0x0000006800749947 */ /* 0x002fea0003800000 */
.L_x_16:
[----:B------:R-:W-:Y:S05]  /*1480*/  WARPSYNC.ALL ;  /* 0x0000000000007948 */ /* 0x000fea0003800000 */
[----:B------:R-:W-:Y:S01]  /*1490*/  UIADD3 UR4, UR46, 0x18100, URZ ;  /* 0x000181002e047890 */ /* 0x000fe2000fffe03f */
[----:B------:R-:W-:Y:S01]  /*14a0*/  WARPGROUP.ARRIVE ;  /* 0x00000000000079c5 */ /* 0x000fe20000000000 */
[----:B------:R-:W-:Y:S02]  /*14b0*/  ULEA UR5, UR42, UR45, 0xb ;  /* 0x0000002d2a057291 */ /* 0x000fe4000f8e583f */
[----:B------:R-:W-:Y:S01]  /*14c0*/  USHF.R.U32.HI UR4, URZ, 0x4, UR4 ;  /* 0x000000043f047899 */ /* 0x000fe20008011604 */
[----:B------:R-:W-:Y:S01]  /*14d0*/  UMOV UR9, 0x40000040 ;  /* 0x4000004000097882 */ /* 0x000fe20000000000 */
[----:B------:R-:W-:-:S02]  /*14e0*/  UMOV UR11, 0x40000040 ;  /* 0x40000040000b7882 */ /* 0x000fc40000000000 */
[----:B------:R-:W-:Y:S01]  /*14f0*/  ULOP3.LUT UR4, UR4, 0x3fff, URZ, 0xc0, !UPT ;  /* 0x00003fff04047892 */ /* 0x000fe2000f8ec03f */
[----:B------:R-:W-:-:S03]  /*1500*/  UMOV UR8, UR5 ;  /* 0x0000000500087c82 */ /* 0x000fc60008000000 */
[----:B------:R-:W-:-:S04]  /*1510*/  ULOP3.LUT UR4, UR4, 0x10000, URZ, 0xfc, !UPT ;  /* 0x0001000004047892 */ /* 0x000fc8000f8efc3f */
[----:B------:R-:W-:-:S07]  /*1520*/  ULEA UR6, UR42, UR4, 0xb ;  /* 0x000000042a067291 */ /* 0x000fce000f8e583f */
[----:B------:R-:W-:Y:S02]  /*1530*/  UMOV UR10, UR6 ;  /* 0x00000006000a7c82 */ /* 0x000fe40008000000 */
[----:B------:R-:W-:Y:S01]  /*1540*/  HGMMA.64x128x16.F32 R24, gdesc[UR8].tnspA, RZ, !UPT, gsb0 ;  /* 0x21e00000081879f0 */ /* 0x000fe2000c0008ff */
[----:B------:R-:W-:Y:S02]  /*1550*/  UIADD3 UR8, UR5, 0x80, URZ ;  /* 0x0000008005087890 */ /* 0x000fe4000fffe03f */
[----:B------:R-:W-:Y:S01]  /*1560*/  UIADD3 UR10, UR6, 0x2, URZ ;  /* 0x00000002060a7890 */ /* 0x000fe2000fffe03f */
[----:B------:R-:W-:Y:S01]  /*1570*/  UMOV UR9, 0x40000040 ;  /* 0x4000004000097882 */ /* 0x000fe20000000000 */
[----:B------:R-:W-:Y:S01]  /*1580*/  UMOV UR11, 0x40000040 ;  /* 0x40000040000b7882 */ /* 0x000fe20000000000 */
[----:B------:R-:W-:Y:S02]  /*1590*/  WARPGROUP.DEPBAR.LE gsb0, 0x0 ;  /* 0x00008000000079c5 */ /* 0x000fe40000010000 */
[----:B------:R-:W-:-:S06]  /*15a0*/  WARPGROUP.ARRIVE ;  /* 0x00000000000079c5 */ /* 0x000fcc0000000000 */
[----:B------:R-:W-:Y:S01]  /*15b0*/  HGMMA.64x128x16.F32 R24, gdesc[UR8].tnspA, R24, gsb0 ;  /* 0x21e00000081879f0 */ /* 0x000fe20008000818 */
        /* <DEDUP_REMOVED lines=41> */
[----:B------:R-:W-:Y:S03]  /*1850*/  HGMMA.64x128x16.F32 R24, gdesc[UR8].tnspA, R24, gsb0 ;  /* 0x21e00000081879f0 */ /* 0x000fe60008000818 */
[----:B------:R-:W-:Y:S02]  /*1860*/  WARPGROUP.DEPBAR.LE gsb0, 0x0 ;  /* 0x00008000000079c5 */ /* 0x000fe40000010000 */
[----:B------:R-:W-:Y:S05]  /*1870*/  @!P2 BRA `(.L_x_18) ;  /* 0x00000004008ca947 */ /* 0x000fea0003800000 */
[----:B------:R-:W-:Y:S01]  /*1880*/  UIADD3 UR5, UR42, 0x1, URZ ;  /* 0x000000012a057890 */ /* 0x000fe2000fffe03f */
[----:B01----:R-:W-:-:S03]  /*1890*/  IMAD.U32 R0, RZ, RZ, UR44 ;  /* 0x0000002cff007e24 */ /* 0x003fc6000f8e00ff */
[----:B------:R-:W-:-:S04]  /*18a0*/  UISETP.NE.AND UP0, UPT, UR5, 0x3, UPT ;  /* 0x000000030500788c */ /* 0x000fc8000bf05270 */
[----:B------:R-:W-:Y:S02]  /*18b0*/  USEL UR6, URZ, 0x1, UP0 ;  /* 0x000000013f067887 */ /* 0x000fe40008000000 */
[----:B------:R-:W-:Y:S02]  /*18c0*/  USEL UR5, UR5, URZ, UP0 ;  /* 0x0000003f05057287 */ /* 0x000fe40008000000 */
[----:B------:R-:W-:-:S06]  /*18d0*/  ULOP3.LUT UR6, UR40, UR6, URZ, 0x3c, !UPT ;  /* 0x0000000628067292 */ /* 0x000fcc000f8e3c3f */
[----:B------:R-:W-:Y:S01]  /*18e0*/  IMAD.U32 R5, RZ, RZ, UR6 ;  /* 0x00000006ff057e24 */ /* 0x000fe2000f8e00ff */
[----:B------:R-:W-:-:S06]  /*18f0*/  UMOV UR6, UR42 ;  /* 0x0000002a00067c82 */ /* 0x000fcc0008000000 */
.L_x_25:
[----:B01----:R-:W-:Y:S05]  /*1900*/  @!P0 BRA `(.L_x_19) ;  /* 0x0000000000048947 */ /* 0x003fea0003800000 */
[----:B------:R-:W-:Y:S01]  /*1910*/  BPT.TRAP 0x1 ;  /* 0x000000040000795c */ /* 0x000fe20000300000 */
.L_x_19:
[----:B------:R-:W0:Y:S01]  /*1920*/  S2UR UR8, SR_CgaCtaId ;  /* 0x00000000000879c3 */ /* 0x000e220000008800 */
[----:B------:R-:W-:Y:S01]  /*1930*/  UMOV UR7, 0x400 ;  /* 0x0000040000077882 */ /* 0x000fe20000000000 */
[----:B------:R-:W-:Y:S01]  /*1940*/  SHF.L.U32 R3, R5, 0x1f, RZ ;  /* 0x0000001f05037819 */ /* 0x000fe200000006ff */
[----:B0-----:R-:W-:-:S04]  /*1950*/  ULEA UR7, UR8, UR7, 0x18 ;  /* 0x0000000708077291 */ /* 0x001fc8000f8ec03f */
[----:B------:R-:W-:-:S09]  /*1960*/  ULEA UR8, UR5, UR7, 0x3 ;  /* 0x0000000705087291 */ /* 0x000fd2000f8e183f */
[----:B------:R0:W1:Y:S01]  /*1970*/  SYNCS.PHASECHK.TRANS64.TRYWAIT P1, [UR8], R3 ;  /* 0x00000003ff0075a7 */ /* 0x0000620008020148 */
[----:B------:R-:W-:Y:S05]  /*1980*/  @!P0 BRA `(.L_x_20) ;  /* 0x0000000000048947 */ /* 0x000fea0003800000 */
[----:B------:R-:W-:Y:S01]  /*1990*/  BPT.TRAP 0x1 ;  /* 0x000000040000795c */ /* 0x000fe20000300000 */
.L_x_20:
[----:B-1----:R-:W-:Y:S05]  /*19a0*/  @P1 BRA `(.L_x_21) ;  /* 0x0000000000081947 */ /* 0x002fea0003800000 */
[----:B------:R-:W1:Y:S02]  /*19b0*/  SYNCS.PHASECHK.TRANS64.TRYWAIT P1, [UR8], R3 ;  /* 0x00000003ff0075a7 */ /* 0x000e640008020148 */
[----:B-1----:R-:W-:Y:S05]  /*19c0*/  @!P1 BRA `(.L_x_22) ;  /* 0x0000006400349947 */ /* 0x002fea0003800000 */
.L_x_21:
[----:B------:R-:W-:Y:S01]  /*19d0*/  ULEA UR12, UR5, UR45, 0xb ;  /* 0x0000002d050c7291 */ /* 0x000fe2000f8e583f */
[----:B------:R-:W-:Y:S01]  /*19e0*/  WARPGROUP.ARRIVE ;  /* 0x00000000000079c5 */ /* 0x000fe20000000000 */
[----:B------:R-:W-:Y:S01]  /*19f0*/  ULEA UR13, UR5, UR4, 0xb ;  /* 0x00000004050d7291 */ /* 0x000fe2000f8e583f */
[----:B------:R-:W-:Y:S01]  /*1a00*/  UMOV UR9, 0x40000040 ;  /* 0x4000004000097882 */ /* 0x000fe20000000000 */
[----:B------:R-:W-:-:S03]  /*1a10*/  UMOV UR11, 0x40000040 ;  /* 0x40000040000b7882 */ /* 0x000fc60000000000 */
[----:B------:R-:W-:Y:S02]  /*1a20*/  UMOV UR8, UR12 ;  /* 0x0000000c00087c82 */ /* 0x000fe40008000000 */
[----:B------:R-:W-:Y:S02]  /*1a30*/  UMOV UR10, UR13 ;  /* 0x0000000d000a7c82 */ /* 0x000fe40008000000 */
[----:B------:R-:W-:Y:S01]  /*1a40*/  HGMMA.64x128x16.F32 R24, gdesc[UR8].tnspA, R24, gsb0 ;  /* 0x21e00000081879f0 */ /* 0x000fe20008000818 */
[----:B------:R-:W-:Y:S02]  /*1a50*/  UIADD3 UR8, UR12, 0x80, URZ ;  /* 0x000000800c087890 */ /* 0x000fe4000fffe03f */
[----:B------:R-:W-:Y:S01]  /*1a60*/  UIADD3 UR10, UR13, 0x2, URZ ;  /* 0x000000020d0a7890 */ /* 0x000fe2000fffe03f */
[----:B------:R-:W-:Y:S01]  /*1a70*/  UMOV UR9, 0x40000040 ;  /* 0x4000004000097882 */ /* 0x000fe20000000000 */
[----:B------:R-:W-:Y:S01]  /*1a80*/  UMOV UR11, 0x40000040 ;  /* 0x40000040000b7882 */ /* 0x000fe20000000000 */
[----:B------:R-:W-:-:S02]  /*1a90*/  WARPGROUP.DEPBAR.LE gsb0, 0x0 ;  /* 0x00008000000079c5 */ /* 0x000fc40000010000 */
        /* <DEDUP_REMOVED lines=46> */
[----:B------:R-:W-:Y:S01]  /*1d80*/  BPT.TRAP 0x1 ;  /* 0x000000040000795c */ /* 0x000fe20000300000 */
.L_x_23:
[----:B------:R-:W-:Y:S01]  /*1d90*/  ULEA UR7, UR6, UR7, 0x3 ;  /* 0x0000000706077291 */ /* 0x000fe2000f8e183f */
[----:B------:R-:W-:-:S03]  /*1da0*/  ISETP.GT.U32.AND P1, PT, R18, 0x1, PT ;  /* 0x000000011200780c */ /* 0x000fc60003f24070 */
[----:B------:R-:W-:-:S04]  /*1db0*/  UIADD3 UR7, UR7, 0x18, URZ ;  /* 0x0000001807077890 */ /* 0x000fc8000fffe03f */
[----:B------:R-:W-:-:S09]  /*1dc0*/  UPRMT UR7, URZ, 0x654, UR7 ;  /* 0x000006543f077896 */ /* 0x000fd20008000007 */
[----:B------:R-:W-:Y:S01]  /*1dd0*/  SYNCS.ARRIVE.TRANS64.RED.A1T0 RZ, [UR7], RZ ;  /* 0x000000ffffff79a7 */ /* 0x000fe20008100407 */
[----:B------:R-:W-:Y:S05]  /*1de0*/  @P1 BRA `(.L_x_24) ;  /* 0x0000000000041947 */ /* 0x000fea0003800000 */
[----:B------:R-:W-:Y:S01]  /*1df0*/  BPT.TRAP 0x1 ;  /* 0x000000040000795c */ /* 0x000fe20000300000 */
.L_x_24:
[----:B------:R-:W-:Y:S01]  /*1e00*/  UIADD3 UR5, UR5, 0x1, URZ ;  /* 0x0000000105057890 */ /* 0x000fe2000fffe03f */
[C---:B------:R-:W-:Y:S01]  /*1e10*/  ISETP.GT.AND P1, PT, R0.reuse, 0x1, PT ;  /* 0x000000010000780c */ /* 0x040fe20003f24270 */
[----:B------:R-:W-:Y:S01]  /*1e20*/  UIADD3 UR6, UR6, 0x1, URZ ;  /* 0x0000000106067890 */ /* 0x000fe2000fffe03f */
[----:B------:R-:W-:Y:S01]  /*1e30*/  VIADD R0, R0, 0xffffffff ;  /* 0xffffffff00007836 */ /* 0x000fe20000000000 */
[----:B------:R-:W-:Y:S02]  /*1e40*/  UISETP.NE.AND UP0, UPT, UR5, 0x3, UPT ;  /* 0x000000030500788c */ /* 0x000fe4000bf05270 */
[----:B------:R-:W-:Y:S02]  /*1e50*/  UISETP.NE.AND UP1, UPT, UR6, 0x3, UPT ;  /* 0x000000030600788c */ /* 0x000fe4000bf25270 */
[----:B------:R-:W-:Y:S02]  /*1e60*/  USEL UR7, URZ, 0x1, UP0 ;  /* 0x000000013f077887 */ /* 0x000fe40008000000 */
[----:B------:R-:W-:-:S02]  /*1e70*/  USEL UR5, UR5, URZ, UP0 ;  /* 0x0000003f05057287 */ /* 0x000fc40008000000 */
[----:B------:R-:W-:Y:S02]  /*1e80*/  USEL UR6, UR6, URZ, UP1 ;  /* 0x0000003f06067287 */ /* 0x000fe40008800000 */
[----:B------:R-:W-:Y:S01]  /*1e90*/  LOP3.LUT R5, R5, UR7, RZ, 0x3c, !PT ;  /* 0x0000000705057c12 */ /* 0x000fe2000f8e3cff */
[----:B------:R-:W-:Y:S09]  /*1ea0*/  @P1 BRA `(.L_x_25) ;  /* 0xfffffff800941947 */ /* 0x000ff2000383ffff */
.L_x_18:
[----:B01----:R-:W0:Y:S02]  /*1eb0*/  LDC R0, c[0x0][0x28c] ;  /* 0x0000a300ff007b82 */ /* 0x003e240000000800 */
[----:B0-----:R-:W-:-:S13]  /*1ec0*/  ISETP.GE.AND P1, PT, R0, 0x1, PT ;  /* 0x000000010000780c */ /* 0x001fda0003f26270 */
[----:B------:R-:W-:Y:S05]  /*1ed0*/  @!P1 BRA `(.L_x_26) ;  /* 0x0000000000409947 */ /* 0x000fea0003800000 */
[----:B------:R-:W-:Y:S05]  /*1ee0*/  @!P0 BRA `(.L_x_27) ;  /* 0x0000000000048947 */ /* 0x000fea0003800000 */
[----:B------:R-:W-:Y:S01]  /*1ef0*/  BPT.TRAP 0x1 ;  /* 0x000000040000795c */ /* 0x000fe20000300000 */
.L_x_27:
[----:B------:R-:W0:Y:S01]  /*1f00*/  S2UR UR7, SR_CgaCtaId ;  /* 0x00000000000779c3 */ /* 0x000e220000008800 */
[----:B------:R-:W-:Y:S01]  /*1f10*/  UIADD3 UR6, UR44, UR42, URZ ;  /* 0x0000002a2c067290 */ /* 0x000fe2000fffe03f */
[----:B------:R-:W-:-:S03]  /*1f20*/  ISETP.GT.U32.AND P0, PT, R18, 0x1, PT ;  /* 0x000000011200780c */ /* 0x000fc60003f04070 */
[----:B------:R-:W-:-:S04]  /*1f30*/  UIMAD.WIDE.U32 UR4, UR6, -0x55555555, URZ ;  /* 0xaaaaaaab060478a5 */ /* 0x000fc8000f8e003f */
[----:B------:R-:W-:-:S03]  /*1f40*/  USHF.R.U32.HI UR4, URZ, 0x1, UR5 ;  /* 0x000000013f047899 */ /* 0x000fc60008011605 */
[----:B------:R-:W-:Y:S01]  /*1f50*/  UMOV UR5, 0x400 ;  /* 0x0000040000057882 */ /* 0x000fe20000000000 */
[----:B------:R-:W-:Y:S02]  /*1f60*/  UIMAD UR6, UR4, -0x3, UR6 ;  /* 0xfffffffd040678a4 */ /* 0x000fe4000f8e0206 */
[----:B0-----:R-:W-:-:S04]  /*1f70*/  ULEA UR5, UR7, UR5, 0x18 ;  /* 0x0000000507057291 */ /* 0x001fc8000f8ec03f */
[----:B------:R-:W-:-:S04]  /*1f80*/  ULEA UR6, UR6, UR5, 0x3 ;  /* 0x0000000506067291 */ /* 0x000fc8000f8e183f */
[----:B------:R-:W-:-:S04]  /*1f90*/  UIADD3 UR6, UR6, 0x18, URZ ;  /* 0x0000001806067890 */ /* 0x000fc8000fffe03f */
[----:B------:R-:W-:-:S09]  /*1fa0*/  UPRMT UR6, URZ, 0x654, UR6 ;  /* 0x000006543f067896 */ /* 0x000fd20008000006 */
[----:B------:R-:W-:Y:S01]  /*1fb0*/  SYNCS.ARRIVE.TRANS64.RED.A1T0 RZ, [UR6], RZ ;  /* 0x000000ffffff79a7 */ /* 0x000fe20008100406 */
[----:B------:R-:W-:Y:S05]  /*1fc0*/  @P0 BRA `(.L_x_26) ;  /* 0x0000000000040947 */ /* 0x000fea0003800000 */
[----:B------:R-:W-:Y:S01]  /*1fd0*/  BPT.TRAP 0x1 ;  /* 0x000000040000795c */ /* 0x000fe20000300000 */
.L_x_26:
[----:B------:R-:W-:Y:S01]  /*1fe0*/  IMAD.SHL.U32 R6, R100, 0x80, RZ ;  /* 0x0000008064067824 */ /* 0x000fe200078e00ff */
[----:B------:R-:W-:Y:S01]  /*1ff0*/  UIADD3 UR42, UR43, UR42, URZ ;  /* 0x0000002a2b2a7290 */ /* 0x000fe2000fffe03f */
[----:B------:R-:W-:Y:S01]  /*2000*/  SHF.R.S32.HI R11, RZ, 0x1f, R99 ;  /* 0x0000001fff0b7819 */ /* 0x000fe20000011463 */
[----:B------:R-:W-:Y:S01]  /*2010*/  UISETP.GE.U32.AND UP1, UPT, UR43, 0x3, UPT ;  /* 0x000000032b00788c */ /* 0x000fe2000bf26070 */
[----:B------:R-:W-:Y:S01]  /*2020*/  IMAD.SHL.U32 R10, R101, 0x80, RZ ;  /* 0x00000080650a7824 */ /* 0x000fe200078e00ff */
[----:B------:R-:W-:Y:S01]  /*2030*/  ULDC UR7, c[0x0][0x288] ;  /* 0x0000a20000077ab9 */ /* 0x000fe20000000800 */
[C---:B------:R-:W-:Y:S01]  /*2040*/  LOP3.LUT R8, R6.reuse, 0x6, R93, 0xf8, !PT ;  /* 0x0000000606087812 */ /* 0x040fe200078ef85d */
[----:B------:R-:W-:Y:S01]  /*2050*/  UISETP.GT.U32.AND UP0, UPT, UR42, 0x2, UPT ;  /* 0x000000022a00788c */ /* 0x000fe2000bf04070 */
[----:B------:R-:W-:Y:S01]  /*2060*/  ISETP.GE.AND P0, PT, R6, UR7, PT ;  /* 0x0000000706007c0c */ /* 0x000fe2000bf06270 */
[----:B------:R-:W-:Y:S01]  /*2070*/  ULDC.64 UR4, c[0x0][0x5d0] ;  /* 0x0001740000047ab9 */ /* 0x000fe20000000a00 */
[--C-:B------:R-:W-:Y:S01]  /*2080*/  SHF.R.S32.HI R9, RZ, 0x1f, R8.reuse ;  /* 0x0000001fff097819 */ /* 0x100fe20000011408 */
[----:B------:R-:W-:Y:S01]  /*2090*/  ULDC UR10, c[0x0][0x284] ;  /* 0x0000a100000a7ab9 */ /* 0x000fe20000000800 */
[----:B------:R-:W-:Y:S01]  /*20a0*/  IMAD R0, R11, UR4, RZ ;  /* 0x000000040b007c24 */ /* 0x000fe2000f8e02ff */
[----:B------:R-:W-:Y:S01]  /*20b0*/  UISETP.LT.U32.AND UP0, UPT, UR43, 0x3, UP0 ;  /* 0x000000032b00788c */ /* 0x000fe20008701070 */
[----:B------:R-:W-:Y:S01]  /*20c0*/  ISETP.GE.OR P0, PT, R10, UR10, P0 ;  /* 0x0000000a0a007c0c */ /* 0x000fe20008706670 */
[----:B------:R-:W-:Y:S01]  /*20d0*/  IMAD.WIDE.U32 R4, R99, UR4, R8 ;  /* 0x0000000463047c25 */ /* 0x000fe2000f8e0008 */
[----:B------:R-:W-:Y:S01]  /*20e0*/  ULDC.64 UR8, c[0x0][0x5c8] ;  /* 0x0001720000087ab9 */ /* 0x000fe20000000a00 */
[----:B------:R-:W-:-:S02]  /*20f0*/  USEL UR6, URZ, 0x1, !UP0 ;  /* 0x000000013f067887 */ /* 0x000fc4000c000000 */
[----:B------:R-:W-:Y:S01]  /*2100*/  IMAD R3, R99, UR5, R0 ;  /* 0x0000000563037c24 */ /* 0x000fe2000f8e0200 */
[----:B------:R-:W-:Y:S01]  /*2110*/  @UP1 UIMAD.WIDE.U32 UR4, UR42, -0x55555555, URZ ;  /* 0xaaaaaaab2a0418a5 */ /* 0x000fe2000f8e003f */
[----:B------:R-:W-:Y:S01]  /*2120*/  IMAD.WIDE R100, R101, 0x80, R22 ;  /* 0x0000008065647825 */ /* 0x000fe200078e0216 */
[----:B------:R-:W-:Y:S02]  /*2130*/  ULOP3.LUT UR40, UR40, UR6, URZ, 0x3c, !UPT ;  /* 0x0000000628287292 */ /* 0x000fe4000f8e3c3f */
[----:B------:R-:W-:Y:S01]  /*2140*/  @UP1 USHF.R.U32.HI UR4, URZ, 0x1, UR5 ;  /* 0x000000013f041899 */ /* 0x000fe20008011605 */
[----:B------:R-:W-:Y:S02]  /*2150*/  IMAD.IADD R5, R5, 0x1, R3 ;  /* 0x0000000105057824 */ /* 0x000fe400078e0203 */
[----:B------:R-:W-:Y:S01]  /*2160*/  IMAD R3, R101, UR8, RZ ;  /* 0x0000000865037c24 */ /* 0x000fe2000f8e02ff */
[----:B------:R-:W-:Y:S01]  /*2170*/  @UP1 ULOP3.LUT UR40, UR40, 0x1, UR4, 0x78, !UPT ;  /* 0x0000000128281892 */ /* 0x000fe2000f8e7804 */
[----:B------:R-:W-:-:S04]  /*2180*/  IMAD.WIDE.U32 R102, R100, UR8, R4 ;  /* 0x0000000864667c25 */ /* 0x000fc8000f8e0004 */
[----:B------:R-:W-:Y:S02]  /*2190*/  IMAD R7, R100, UR9, R3 ;  /* 0x0000000964077c24 */ /* 0x000fe4000f8e0203 */
[----:B------:R-:W-:Y:S01]  /*21a0*/  IMAD.MOV.U32 R0, RZ, RZ, -0x1 ;  /* 0xffffffffff007424 */ /* 0x000fe200078e00ff */
[----:B------:R-:W-:Y:S06]  /*21b0*/  @P0 BRA `(.L_x_28) ;  /* 0x00000040001c0947 */ /* 0x000fec0003800000 */
[----:B-----5:R-:W-:Y:S01]  /*21c0*/  FSETP.NEU.AND P0, PT, R88, RZ, PT ;  /* 0x000000ff5800720b */ /* 0x020fe20003f0d000 */
[----:B------:R-:W-:Y:S01]  /*21d0*/  IMAD.IADD R4, R89, 0x1, -R6 ;  /* 0x0000000159047824 */ /* 0x000fe200078e0a06 */
[----:B------:R-:W-:Y:S01]  /*21e0*/  BSSY B0, `(.L_x_28) ;  /* 0x0000404000007945 */ /* 0x000fe20003800000 */
[----:B------:R-:W-:Y:S02]  /*21f0*/  IMAD.IADD R3, R97, 0x1, -R10 ;  /* 0x0000000161037824 */ /* 0x000fe400078e0a0a */
[----:B------:R-:W-:Y:S01]  /*2200*/  IMAD.IADD R113, R103, 0x1, R7 ;  /* 0x0000000167717824 */ /* 0x000fe200078e0207 */
[----:B------:R-:W-:-:S04]  /*2210*/  ISETP.GT.AND P2, PT, R4, RZ, PT ;  /* 0x000000ff0400720c */ /* 0x000fc80003f44270 */
[----:B------:R-:W-:-:S03]  /*2220*/  ISETP.GT.AND P1, PT, R3, RZ, P2 ;  /* 0x000000ff0300720c */ /* 0x000fc60001724270 */
[----:B------:R-:W-:Y:S10]  /*2230*/  @!P0 BRA `(.L_x_29) ;  /* 0x0000002c00288947 */ /* 0x000ff40003800000 */
[----:B------:R-:W0:Y:S01]  /*2240*/  LDC.64 R106, c[0x0][0x5b8] ;  /* 0x00016e00ff6a7b82 */ /* 0x000e220000000a00 */
[----:B------:R-:W-:-:S07]  /*2250*/  ULDC.64 UR4, c[0x0][0x5c0] ;  /* 0x0001700000047ab9 */ /* 0x000fce0000000a00 */
[----:B------:R-:W1:Y:S08]  /*2260*/  LDC.64 R108, c[0x0][0x5b0] ;  /* 0x00016c00ff6c7b82 */ /* 0x000e700000000a00 */
[----:B------:R-:W2:Y:S01]  /*2270*/  LDC.64 R110, c[0x0][0x5a8] ;  /* 0x00016a00ff6e7b82 */ /* 0x000ea20000000a00 */
[-C--:B0-----:R-:W-:Y:S02]  /*2280*/  IMAD R6, R11, R106.reuse, RZ ;  /* 0x0000006a0b067224 */ /* 0x081fe400078e02ff */
[----:B------:R-:W-:-:S04]  /*2290*/  IMAD.WIDE.U32 R104, R99, R106, R8 ;  /* 0x0000006a63687225 */ /* 0x000fc800078e0008 */
[----:B------:R-:W-:Y:S02]  /*22a0*/  IMAD R103, R99, R107, R6 ;  /* 0x0000006b63677224 */ /* 0x000fe400078e0206 */
[-C--:B-1----:R-:W-:Y:S02]  /*22b0*/  IMAD R5, R101, R108.reuse, RZ ;  /* 0x0000006c65057224 */ /* 0x082fe400078e02ff */
[----:B------:R-:W-:Y:S02]  /*22c0*/  IMAD.IADD R13, R105, 0x1, R103 ;  /* 0x00000001690d7824 */ /* 0x000fe400078e0267 */
[----:B------:R-:W-:Y:S02]  /*22d0*/  IMAD.MOV.U32 R12, RZ, RZ, R104 ;  /* 0x000000ffff0c7224 */ /* 0x000fe400078e0068 */
[C---:B------:R-:W-:Y:S02]  /*22e0*/  IMAD R107, R100.reuse, R109, R5 ;  /* 0x0000006d646b7224 */ /* 0x040fe400078e0205 */
[----:B------:R-:W-:-:S04]  /*22f0*/  IMAD.WIDE.U32 R6, R100, R108, R12 ;  /* 0x0000006c64067225 */ /* 0x000fc800078e000c */
[----:B------:R-:W-:Y:S01]  /*2300*/  IMAD.IADD R5, R7, 0x1, R107 ;  /* 0x0000000107057824 */ /* 0x000fe200078e026b */
[----:B--2---:R-:W-:-:S04]  /*2310*/  LEA R14, P0, R6, R110, 0x1 ;  /* 0x0000006e060e7211 */ /* 0x004fc800078008ff */
[----:B------:R-:W-:-:S05]  /*2320*/  LEA.HI.X R15, R6, R111, R5, 0x1, P0 ;  /* 0x0000006f060f7211 */ /* 0x000fca00000f0c05 */
[----:B------:R0:W2:Y:S01]  /*2330*/  @P1 LDG.E.LTC128B.U16 R5, desc[UR36][R14.64] ;  /* 0x000000240e051981 */ /* 0x0000a2000c1e1520 */
[----:B------:R-:W-:Y:S01]  /*2340*/  LEA R10, P0, R102, UR4, 0x1 ;  /* 0x00000004660a7c11 */ /* 0x000fe2000f8008ff */
[----:B------:R-:W-:Y:S01]  /*2350*/  IMAD.WIDE.U32 R6, R100, R108, R8 ;  /* 0x0000006c64067225 */ /* 0x000fe200078e0008 */
[----:B------:R-:W-:Y:S03]  /*2360*/  BSSY B1, `(.L_x_30) ;  /* 0x0000012000017945 */ /* 0x000fe60003800000 */
[----:B------:R-:W-:Y:S02]  /*2370*/  IMAD.IADD R7, R107, 0x1, R7 ;  /* 0x000000016b077824 */ /* 0x000fe400078e0207 */
[----:B------:R-:W-:Y:S01]  /*2380*/  IMAD.WIDE.U32 R20, R99, R106, R6 ;  /* 0x0000006a63147225 */ /* 0x000fe200078e0006 */
[----:B0-----:R-:W-:-:S03]  /*2390*/  SHF.L.U64.HI R15, R108, 0x3, R109 ;  /* 0x000000036c0f7819 */ /* 0x001fc6000001026d */
[----:B------:R-:W-:Y:S01]  /*23a0*/  IMAD.IADD R7, R103, 0x1, R21 ;  /* 0x0000000167077824 */ /* 0x000fe200078e0215 */
[----:B------:R-:W-:Y:S01]  /*23b0*/  LEA R6, P4, R20, R110, 0x1 ;  /* 0x0000006e14067211 */ /* 0x000fe200078808ff */
[----:B------:R-:W-:-:S03]  /*23c0*/  IMAD.SHL.U32 R14, R108, 0x8, RZ ;  /* 0x000000086c0e7824 */ /* 0x000fc600078e00ff */
[----:B------:R-:W-:Y:S01]  /*23d0*/  LEA.HI.X R7, R20, R111, R7, 0x1, P4 ;  /* 0x0000006f14077211 */ /* 0x000fe200020f0c07 */
[----:B--2---:R-:W-:-:S05]  /*23e0*/  HADD2.F32 R11, -RZ, R5.H0_H0 ;  /* 0x20000005ff0b7230 */ /* 0x004fca0000004100 */
[----:B------:R-:W-:-:S04]  /*23f0*/  FMUL R11, R11, R88 ;  /* 0x000000580b0b7220 */ /* 0x000fc80000400000 */
[----:B------:R-:W-:Y:S01]  /*2400*/  FFMA R24, R24, R19, R11 ;  /* 0x0000001318187223 */ /* 0x000fe2000000000b */
[----:B------:R-:W-:Y:S02]  /*2410*/  LEA.HI.X R11, R102, UR5, R113, 0x1, P0 ;  /* 0x00000005660b7c11 */ /* 0x000fe400080f0c71 */
[----:B------:R-:W-:Y:S02]  /*2420*/  ISETP.GT.AND P0, PT, R4, 0x1, PT ;  /* 0x000000010400780c */ /* 0x000fe40003f04270 */
[----:B------:R-:W-:Y:S02]  /*2430*/  F2FP.F16.F32.PACK_AB R24, RZ, R24 ;  /* 0x00000018ff18723e */ /* 0x000fe400000000ff */
[----:B------:R-:W-:-:S03]  /*2440*/  ISETP.GT.AND P3, PT, R3, RZ, P0 ;  /* 0x000000ff0300720c */ /* 0x000fc60000764270 */
[----:B------:R0:W-:Y:S10]  /*2450*/  @P1 STG.E.U16 desc[UR36][R10.64], R24 ;  /* 0x000000180a001986 */ /* 0x0001f4000c101524 */
[----:B------:R-:W-:Y:S05]  /*2460*/  @!P3 BRA `(.L_x_31) ;  /* 0x000000000004b947 */ /* 0x000fea0003800000 */
[----:B------:R1:W5:Y:S02]  /*2470*/  LDG.E.LTC128B.U16 R5, desc[UR36][R6.64+0x2] ;  /* 0x0000022406057981 */ /* 0x000364000c1e1520 */
.L_x_31:
[----:B------:R-:W-:Y:S05]  /*2480*/  BSYNC B1 ;  /* 0x0000000000017941 */ /* 0x000fea0003800000 */
.L_x_30:
[----:B-----5:R-:W-:Y:S01]  /*2490*/  HADD2.F32 R101, -RZ, R5.H0_H0 ;  /* 0x20000005ff657230 */ /* 0x020fe20000004100 */
[----:B------:R-:W-:Y:S01]  /*24a0*/  ISETP.GT.AND P2, PT, R3, 0x8, P2 ;  /* 0x000000080300780c */ /* 0x000fe20001744270 */
[----:B------:R-:W-:Y:S01]  /*24b0*/  IMAD.WIDE.U32 R20, R100, R108, R14 ;  /* 0x0000006c64147225 */ /* 0x000fe200078e000e */
[----:B0-----:R-:W-:-:S03]  /*24c0*/  PRMT R24, R5, 0x7610, R24 ;  /* 0x0000761005187816 */ /* 0x001fc60000000018 */
[----:B------:R-:W-:Y:S01]  /*24d0*/  FMUL R12, R101, R88 ;  /* 0x00000058650c7220 */ /* 0x000fe20000400000 */
[----:B------:R-:W-:Y:S01]  /*24e0*/  IMAD.IADD R107, R107, 0x1, R21 ;  /* 0x000000016b6b7824 */ /* 0x000fe200078e0215 */
[----:B------:R-:W-:Y:S02]  /*24f0*/  IADD3 R104, P1, R104, R20, RZ ;  /* 0x0000001468687210 */ /* 0x000fe40007f3e0ff */
[----:B------:R-:W-:-:S03]  /*2500*/  FFMA R12, R25, R19, R12 ;  /* 0x00000013190c7223 */ /* 0x000fc6000000000c */
[----:B------:R-:W-:Y:S01]  /*2510*/  IMAD.X R13, R107, 0x1, R13, P1 ;  /* 0x000000016b0d7824 */ /* 0x000fe200008e060d */
[C---:B------:R-:W-:Y:S02]  /*2520*/  LEA R14, P1, R104.reuse, R110, 0x1 ;  /* 0x0000006e680e7211 */ /* 0x040fe400078208ff */
[----:B------:R-:W-:Y:S02]  /*2530*/  F2FP.F16.F32.PACK_AB R12, RZ, R12 ;  /* 0x0000000cff0c723e */ /* 0x000fe400000000ff */
[----:B------:R-:W-:Y:S02]  /*2540*/  LEA.HI.X R15, R104, R111, R13, 0x1, P1 ;  /* 0x0000006f680f7211 */ /* 0x000fe400008f0c0d */
[----:B------:R-:W-:-:S05]  /*2550*/  PRMT R21, R12, 0x7610, R21 ;  /* 0x000076100c157816 */ /* 0x000fca0000000015 */
[----:B------:R0:W-:Y:S04]  /*2560*/  @P3 STG.E.U16 desc[UR36][R10.64+0x2], R21 ;  /* 0x000002150a003986 */ /* 0x0001e8000c101524 */
[----:B------:R-:W2:Y:S01]  /*2570*/  @P2 LDG.E.LTC128B.U16 R24, desc[UR36][R14.64] ;  /* 0x000000240e182981 */ /* 0x000ea2000c1e1520 */
[----:B------:R-:W-:Y:S01]  /*2580*/  IADD3 R20, P1, R8, R20, RZ ;  /* 0x0000001408147210 */ /* 0x000fe20007f3e0ff */
[----:B------:R-:W-:Y:S01]  /*2590*/  BSSY B1, `(.L_x_32) ;  /* 0x0000011000017945 */ /* 0x000fe20003800000 */
[C---:B------:R-:W-:Y:S02]  /*25a0*/  SHF.L.U64.HI R13, R92.reuse, 0x1, R91 ;  /* 0x000000015c0d7819 */ /* 0x040fe4000001025b */
[----:B------:R-:W-:Y:S01]  /*25b0*/  ISETP.GT.AND P0, PT, R3, 0x8, P0 ;  /* 0x000000080300780c */ /* 0x000fe20000704270 */
[----:B0-----:R-:W-:Y:S01]  /*25c0*/  IMAD.X R21, R9, 0x1, R107, P1 ;  /* 0x0000000109157824 */ /* 0x001fe200008e066b */
[----:B------:R-:W-:Y:S01]  /*25d0*/  LEA R12, P1, R92, R10, 0x1 ;  /* 0x0000000a5c0c7211 */ /* 0x000fe200078208ff */
[----:B------:R-:W-:-:S04]  /*25e0*/  IMAD.WIDE.U32 R20, R99, R106, R20 ;  /* 0x0000006a63147225 */ /* 0x000fc800078e0014 */
[----:B------:R-:W-:Y:S01]  /*25f0*/  IMAD.X R13, R13, 0x1, R11, P1 ;  /* 0x000000010d0d7824 */ /* 0x000fe200008e060b */
[----:B------:R-:W-:Y:S01]  /*2600*/  LEA R8, P3, R20, R110, 0x1 ;  /* 0x0000006e14087211 */ /* 0x000fe200078608ff */
[----:B------:R-:W-:-:S05]  /*2610*/  IMAD.IADD R9, R103, 0x1, R21 ;  /* 0x0000000167097824 */ /* 0x000fca00078e0215 */
[----:B------:R-:W-:Y:S01]  /*2620*/  LEA.HI.X R9, R20, R111, R9, 0x1, P3 ;  /* 0x0000006f14097211 */ /* 0x000fe200018f0c09 */
[----:B--2---:R-:W-:-:S05]  /*2630*/  HADD2.F32 R5, -RZ, R24.H0_H0 ;  /* 0x20000018ff057230 */ /* 0x004fca0000004100 */
[----:B------:R-:W-:-:S04]  /*2640*/  FMUL R5, R5, R88 ;  /* 0x0000005805057220 */ /* 0x000fc80000400000 */
[----:B------:R-:W-:-:S05]  /*2650*/  FFMA R5, R26, R19, R5 ;  /* 0x000000131a057223 */ /* 0x000fca0000000005 */
[----:B------:R-:W-:-:S05]  /*2660*/  F2FP.F16.F32.PACK_AB R5, RZ, R5 ;  /* 0x00000005ff05723e */ /* 0x000fca00000000ff */
[----:B------:R0:W-:Y:S01]  /*2670*/  @P2 STG.E.U16 desc[UR36][R12.64], R5 ;  /* 0x000000050c002986 */ /* 0x0001e2000c101524 */
[----:B------:R-:W-:Y:S05]  /*2680*/  @!P0 BRA `(.L_x_33) ;  /* 0x0000000000048947 */ /* 0x000fea0003800000 */
[----:B------:R2:W5:Y:S02]  /*2690*/  LDG.E.LTC128B.U16 R24, desc[UR36][R8.64+0x2] ;  /* 0x0000022408187981 */ /* 0x000564000c1e1520 */
.L_x_33:
[----:B------:R-:W-:Y:S05]  /*26a0*/  BSYNC B1 ;  /* 0x0000000000017941 */ /* 0x000fea0003800000 */
.L_x_32:
[----:B0----5:R-:W-:Y:S01]  /*26b0*/  HADD2.F32 R5, -RZ, R24.H0_H0 ;  /* 0x20000018ff057230 */ /* 0x021fe20000004100 */
[----:B------:R-:W-:Y:S01]  /*26c0*/  ISETP.GT.AND P1, PT, R4, 0x8, PT ;  /* 0x000000080400780c */ /* 0x000fe20003f24270 */
[----:B------:R-:W-:Y:S03]  /*26d0*/  BSSY B1, `(.L_x_34) ;  /* 0x0000008000017945 */ /* 0x000fe60003800000 */
[----:B------:R-:W-:Y:S01]  /*26e0*/  FMUL R14, R5, R88 ;  /* 0x00000058050e7220 */ /* 0x000fe20000400000 */
[----:B------:R-:W-:-:S03]  /*26f0*/  ISETP.GT.AND P2, PT, R3, RZ, P1 ;  /* 0x000000ff0300720c */ /* 0x000fc60000f44270 */
[----:B------:R-:W-:-:S05]  /*2700*/  FFMA R14, R27, R19, R14 ;  /* 0x000000131b0e7223 */ /* 0x000fca000000000e */
[----:B------:R-:W-:-:S05]  /*2710*/  F2FP.F16.F32.PACK_AB R14, RZ, R14 ;  /* 0x0000000eff0e723e */ /* 0x000fca00000000ff */
[----:B------:R0:W-:Y:S01]  /*2720*/  @P0 STG.E.U16 desc[UR36][R12.64+0x2], R14 ;  /* 0x0000020e0c000986 */ /* 0x0001e2000c101524 */
[----:B------:R-:W-:Y:S05]  /*2730*/  @!P2 BRA `(.L_x_35) ;  /* 0x000000000004a947 */ /* 0x000fea0003800000 */
[----:B------:R3:W5:Y:S02]  /*2740*/  LDG.E.LTC128B.U16 R24, desc[UR36][R6.64+0x10] ;  /* 0x0000102406187981 */ /* 0x000764000c1e1520 */
.L_x_35:
[----:B------:R-:W-:Y:S05]  /*2750*/  BSYNC B1 ;  /* 0x0000000000017941 */ /* 0x000fea0003800000 */
.L_x_34:
[----:B-----5:R-:W-:Y:S01]  /*2760*/  HADD2.F32 R5, -RZ, R24.H0_H0 ;  /* 0x20000018ff057230 */ /* 0x020fe20000004100 */
        /* <DEDUP_REMOVED lines=9> */
.L_x_37:
[----:B------:R-:W-:Y:S05]  /*2800*/  BSYNC B1 ;  /* 0x0000000000017941 */ /* 0x000fea0003800000 */
.L_x_36:
[----:B----45:R-:W-:Y:S01]  /*2810*/  HADD2.F32 R5, -RZ, R24.H0_H0 ;  /* 0x20000018ff057230 */ /* 0x030fe20000004100 */
[----:B------:R-:W-:Y:S01]  /*2820*/  ISETP.GT.AND P1, PT, R3, 0x8, P1 ;  /* 0x000000080300780c */ /* 0x000fe20000f24270 */
[----:B------:R-:W-:Y:S03]  /*2830*/  BSSY B1, `(.L_x_38) ;  /* 0x0000007000017945 */ /* 0x000fe60003800000 */
[----:B0-----:R-:W-:-:S04]  /*2840*/  FMUL R14, R5, R88 ;  /* 0x00000058050e7220 */ /* 0x001fc80000400000 */
[----:B------:R-:W-:-:S05]  /*2850*/  FFMA R14, R29, R19, R14 ;  /* 0x000000131d0e7223 */ /* 0x000fca000000000e */
[----:B------:R-:W-:-:S05]  /*2860*/  F2FP.F16.F32.PACK_AB R14, RZ, R14 ;  /* 0x0000000eff0e723e */ /* 0x000fca00000000ff */
[----:B------:R0:W-:Y:S01]  /*2870*/  @P3 STG.E.U16 desc[UR36][R10.64+0x12], R14 ;  /* 0x0000120e0a003986 */ /* 0x0001e2000c101524 */
[----:B------:R-:W-:Y:S05]  /*2880*/  @!P1 BRA `(.L_x_39) ;  /* 0x0000000000049947 */ /* 0x000fea0003800000 */
[----:B------:R4:W5:Y:S02]  /*2890*/  LDG.E.LTC128B.U16 R24, desc[UR36][R8.64+0x10] ;  /* 0x0000102408187981 */ /* 0x000964000c1e1520 */
.L_x_39:
[----:B------:R-:W-:Y:S05]  /*28a0*/  BSYNC B1 ;  /* 0x0000000000017941 */ /* 0x000fea0003800000 */
.L_x_38:
[----:B-----5:R-:W-:Y:S01]  /*28b0*/  HADD2.F32 R5, -RZ, R24.H0_H0 ;  /* 0x20000018ff057230 */ /* 0x020fe20000004100 */
[----:B------:R-:W-:Y:S01]  /*28c0*/  ISETP.GT.AND P0, PT, R3, 0x8, P0 ;  /* 0x000000080300780c */ /* 0x000fe20000704270 */
[----:B------:R-:W-:Y:S03]  /*28d0*/  BSSY B1, `(.L_x_40) ;  /* 0x0000007000017945 */ /* 0x000fe60003800000 */
[----:B------:R-:W-:-:S04]  /*28e0*/  FMUL R5, R5, R88 ;  /* 0x0000005805057220 */ /* 0x000fc80000400000 */
[----:B------:R-:W-:-:S05]  /*28f0*/  FFMA R5, R30, R19, R5 ;  /* 0x000000131e057223 */ /* 0x000fca0000000005 */
[----:B------:R-:W-:-:S05]  /*2900*/  F2FP.F16.F32.PACK_AB R5, RZ, R5 ;  /* 0x00000005ff05723e */ /* 0x000fca00000000ff */
[----:B------:R0:W-:Y:S01]  /*2910*/  @P1 STG.E.U16 desc[UR36][R12.64+0x10], R5 ;  /* 0x000010050c001986 */ /* 0x0001e2000c101524 */
[----:B------:R-:W-:Y:S05]  /*2920*/  @!P0 BRA `(.L_x_41) ;  /* 0x0000000000048947 */ /* 0x000fea0003800000 */
[----:B------:R0:W5:Y:S02]  /*2930*/  LDG.E.LTC128B.U16 R24, desc[UR36][R8.64+0x12] ;  /* 0x0000122408187981 */ /* 0x000164000c1e1520 */
.L_x_41:
[----:B------:R-:W-:Y:S05]  /*2940*/  BSYNC B1 ;  /* 0x0000000000017941 */ /* 0x000fea0003800000 */
.L_x_40:
        /* <DEDUP_REMOVED lines=10> */
.L_x_43:
[----:B------:R-:W-:Y:S05]  /*29f0*/  BSYNC B1 ;  /* 0x0000000000017941 */ /* 0x000fea0003800000 */
.L_x_42:
        /* <DEDUP_REMOVED lines=10> */
.L_x_45:
[----:B------:R-:W-:Y:S05]  /*2aa0*/  BSYNC B1 ;  /* 0x0000000000017941 */ /* 0x000fea0003800000 */
.L_x_44:
[----:B0----5:R-:W-:Y:S01]  /*2ab0*/  HADD2.F32 R5, -RZ, R24.H0_H0 ;  /* 0x20000018ff057230 */ /* 0x021fe20000004100 */
        /* <DEDUP_REMOVED lines=8> */
.L_x_47:
[----:B------:R-:W-:Y:S05]  /*2b40*/  BSYNC B1 ;  /* 0x0000000000017941 */ /* 0x000fea0003800000 */
.L_x_46:
        /* <DEDUP_REMOVED lines=9> */
.L_x_49:
[----:B------:R-:W-:Y:S05]  /*2be0*/  BSYNC B1 ;  /* 0x0000000000017941 */ /* 0x000fea0003800000 */
.L_x_48:
        /* <DEDUP_REMOVED lines=10> */
.L_x_51:
[----:B------:R-:W-:Y:S05]  /*2c90*/  BSYNC B1 ;  /* 0x0000000000017941 */ /* 0x000fea0003800000 */
.L_x_50:
        /* <DEDUP_REMOVED lines=10> */
.L_x_53:
[----:B------:R-:W-:Y:S05]  /*2d40*/  BSYNC B1 ;  /* 0x0000000000017941 */ /* 0x000fea0003800000 */
.L_x_52:
        /* <DEDUP_REMOVED lines=9> */
.L_x_55:
[----:B------:R-:W-:Y:S05]  /*2de0*/  BSYNC B1 ;  /* 0x0000000000017941 */ /* 0x000fea0003800000 */
.L_x_54:
        /* <DEDUP_REMOVED lines=9> */
.L_x_57:
[----:B------:R-:W-:Y:S05]  /*2e80*/  BSYNC B1 ;  /* 0x0000000000017941 */ /* 0x000fea0003800000 */
.L_x_56:
        /* <DEDUP_REMOVED lines=10> */
.L_x_59:
[----:B------:R-:W-:Y:S05]  /*2f30*/  BSYNC B1 ;  /* 0x0000000000017941 */ /* 0x000fea0003800000 */
.L_x_58:
        /* <DEDUP_REMOVED lines=10> */
.L_x_61:
[----:B------:R-:W-:Y:S05]  /*2fe0*/  BSYNC B1 ;  /* 0x0000000000017941 */ /* 0x000fea0003800000 */
.L_x_60:
        /* <DEDUP_REMOVED lines=9> */
.L_x_63:
[----:B------:R-:W-:Y:S05]  /*3080*/  BSYNC B1 ;  /* 0x0000000000017941 */ /* 0x000fea0003800000 */
.L_x_62:
        /* <DEDUP_REMOVED lines=9> */
.L_x_65:
[----:B------:R-:W-:Y:S05]  /*3120*/  BSYNC B1 ;  /* 0x0000000000017941 */ /* 0x000fea0003800000 */
.L_x_64:
        /* <DEDUP_REMOVED lines=10> */
.L_x_67:
[----:B------:R-:W-:Y:S05]  /*31d0*/  BSYNC B1 ;  /* 0x0000000000017941 */ /* 0x000fea0003800000 */
.L_x_66:
        /* <DEDUP_REMOVED lines=10> */
.L_x_69:
[----:B------:R-:W-:Y:S05]  /*3280*/  BSYNC B1 ;  /* 0x0000000000017941 */ /* 0x000fea0003800000 */
.L_x_68:
        /* <DEDUP_REMOVED lines=9> */
.L_x_71:
[----:B------:R-:W-:Y:S05]  /*3320*/  BSYNC B1 ;  /* 0x0000000000017941 */ /* 0x000fea0003800000 */
.L_x_70:
        /* <DEDUP_REMOVED lines=9> */
.L_x_73:
[----:B------:R-:W-:Y:S05]  /*33c0*/  BSYNC B1 ;  /* 0x0000000000017941 */ /* 0x000fea0003800000 */
.L_x_72:
        /* <DEDUP_REMOVED lines=10> */
.L_x_75:
[----:B------:R-:W-:Y:S05]  /*3470*/  BSYNC B1 ;  /* 0x0000000000017941 */ /* 0x000fea0003800000 */
.L_x_74:
        /* <DEDUP_REMOVED lines=10> */
.L_x_77:
[----:B------:R-:W-:Y:S05]  /*3520*/  BSYNC B1 ;  /* 0x0000000000017941 */ /* 0x000fea0003800000 */
.L_x_76:
        /* <DEDUP_REMOVED lines=9> */
.L_x_79:
[----:B------:R-:W-:Y:S05]  /*35c0*/  BSYNC B1 ;  /* 0x0000000000017941 */ /* 0x000fea0003800000 */
.L_x_78:
        /* <DEDUP_REMOVED lines=9> */
.L_x_81:
[----:B------:R-:W-:Y:S05]  /*3660*/  BSYNC B1 ;  /* 0x0000000000017941 */ /* 0x000fea0003800000 */
.L_x_80:
        /* <DEDUP_REMOVED lines=10> */
.L_x_83:
[----:B------:R-:W-:Y:S05]  /*3710*/  BSYNC B1 ;  /* 0x0000000000017941 */ /* 0x000fea0003800000 */
.L_x_82:
        /* <DEDUP_REMOVED lines=10> */
.L_x_85:
[----:B------:R-:W-:Y:S05]  /*37c0*/  BSYNC B1 ;  /* 0x0000000000017941 */ /* 0x000fea0003800000 */
.L_x_84:
        /* <DEDUP_REMOVED lines=9> */
.L_x_87:
[----:B------:R-:W-:Y:S05]  /*3860*/  BSYNC B1 ;  /* 0x0000000000017941 */ /* 0x000fea0003800000 */
.L_x_86:
        /* <DEDUP_REMOVED lines=9> */
.L_x_89:
[----:B------:R-:W-:Y:S05]  /*3900*/  BSYNC B1 ;  /* 0x0000000000017941 */ /* 0x000fea0003800000 */
.L_x_88:
        /* <DEDUP_REMOVED lines=10> */
.L_x_91:
[----:B------:R-:W-:Y:S05]  /*39b0*/  BSYNC B1 ;  /* 0x0000000000017941 */ /* 0x000fea0003800000 */
.L_x_90:
        /* <DEDUP_REMOVED lines=10> */
.L_x_93:
[----:B------:R-:W-:Y:S05]  /*3a60*/  BSYNC B1 ;  /* 0x0000000000017941 */ /* 0x000fea0003800000 */
.L_x_92:
        /* <DEDUP_REMOVED lines=9> */
.L_x_95:
[----:B------:R-:W-:Y:S05]  /*3b00*/  BSYNC B1 ;  /* 0x0000000000017941 */ /* 0x000fea0003800000 */
.L_x_94:
        /* <DEDUP_REMOVED lines=9> */
.L_x_97:
[----:B------:R-:W-:Y:S05]  /*3ba0*/  BSYNC B1 ;  /* 0x0000000000017941 */ /* 0x000fea0003800000 */
.L_x_96:
        /* <DEDUP_REMOVED lines=10> */
.L_x_99:
[----:B------:R-:W-:Y:S05]  /*3c50*/  BSYNC B1 ;  /* 0x0000000000017941 */ /* 0x000fea0003800000 */
.L_x_98:
        /* <DEDUP_REMOVED lines=10> */
.L_x_101:
[----:B------:R-:W-:Y:S05]  /*3d00*/  BSYNC B1 ;  /* 0x0000000000017941 */ /* 0x000fea0003800000 */
.L_x_100:
        /* <DEDUP_REMOVED lines=9> */
.L_x_103:
[----:B------:R-:W-:Y:S05]  /*3da0*/  BSYNC B1 ;  /* 0x0000000000017941 */ /* 0x000fea0003800000 */
.L_x_102:
        /* <DEDUP_REMOVED lines=9> */
.L_x_105:
[----:B------:R-:W-:Y:S05]  /*3e40*/  BSYNC B1 ;  /* 0x0000000000017941 */ /* 0x000fea0003800000 */
.L_x_104:
        /* <DEDUP_REMOVED lines=10> */
.L_x_107:
[----:B------:R-:W-:Y:S05]  /*3ef0*/  BSYNC B1 ;  /* 0x0000000000017941 */ /* 0x000fea0003800000 */
.L_x_106:
        /* <DEDUP_REMOVED lines=10> */
.L_x_109:
[----:B------:R-:W-:Y:S05]  /*3fa0*/  BSYNC B1 ;  /* 0x0000000000017941 */ /* 0x000fea0003800000 */
.L_x_108:
        /* <DEDUP_REMOVED lines=9> */
.L_x_111:
[----:B------:R-:W-:Y:S05]  /*4040*/  BSYNC B1 ;  /* 0x0000000000017941 */ /* 0x000fea0003800000 */
.L_x_110:
        /* <DEDUP_REMOVED lines=9> */
.L_x_113:
[----:B------:R-:W-:Y:S05]  /*40e0*/  BSYNC B1 ;  /* 0x0000000000017941 */ /* 0x000fea0003800000 */
.L_x_112:
        /* <DEDUP_REMOVED lines=10> */
.L_x_115:
[----:B------:R-:W-:Y:S05]  /*4190*/  BSYNC B1 ;  /* 0x0000000000017941 */ /* 0x000fea0003800000 */
.L_x_114:
        /* <DEDUP_REMOVED lines=10> */
.L_x_117:
[----:B------:R-:W-:Y:S05]  /*4240*/  BSYNC B1 ;  /* 0x0000000000017941 */ /* 0x000fea0003800000 */
.L_x_116:
        /* <DEDUP_REMOVED lines=9> */
.L_x_119:
[----:B------:R-:W-:Y:S05]  /*42e0*/  BSYNC B1 ;  /* 0x0000000000017941 */ /* 0x000fea0003800000 */
.L_x_118:
        /* <DEDUP_REMOVED lines=9> */
.L_x_121:
[----:B------:R-:W-:Y:S05]  /*4380*/  BSYNC B1 ;  /* 0x0000000000017941 */ /* 0x000fea0003800000 */
.L_x_120:
        /* <DEDUP_REMOVED lines=10> */
.L_x_123:
[----:B------:R-:W-:Y:S05]  /*4430*/  BSYNC B1 ;  /* 0x0000000000017941 */ /* 0x000fea0003800000 */
.L_x_122:
        /* <DEDUP_REMOVED lines=10> */
.L_x_125:
[----:B------:R-:W-:Y:S05]  /*44e0*/  BSYNC B1 ;  /* 0x0000000000017941 */ /* 0x000fea0003800000 */
.L_x_124:
        /* <DEDUP_REMOVED lines=9> */
.L_x_127:
[----:B------:R-:W-:Y:S05]  /*4580*/  BSYNC B1 ;  /* 0x0000000000017941 */ /* 0x000fea0003800000 */
.L_x_126:
        /* <DEDUP_REMOVED lines=9> */
.L_x_129:
[----:B------:R-:W-:Y:S05]  /*4620*/  BSYNC B1 ;  /* 0x0000000000017941 */ /* 0x000fea0003800000 */
.L_x_128:
        /* <DEDUP_REMOVED lines=10> */
.L_x_131:
[----:B------:R-:W-:Y:S05]  /*46d0*/  BSYNC B1 ;  /* 0x0000000000017941 */ /* 0x000fea0003800000 */
.L_x_130:
        /* <DEDUP_REMOVED lines=10> */
.L_x_133:
[----:B------:R-:W-:Y:S05]  /*4780*/  BSYNC B1 ;  /* 0x0000000000017941 */ /* 0x000fea0003800000 */
.L_x_132:
        /* <DEDUP_REMOVED lines=9> */
.L_x_135:
[----:B------:R-:W-:Y:S05]  /*4820*/  BSYNC B1 ;  /* 0x0000000000017941 */ /* 0x000fea0003800000 */
.L_x_134:
        /* <DEDUP_REMOVED lines=9> */
.L_x_137:
[----:B------:R-:W-:Y:S05]  /*48c0*/  BSYNC B1 ;  /* 0x0000000000017941 */ /* 0x000fea0003800000 */
.L_x_136:
        /* <DEDUP_REMOVED lines=10> */
.L_x_139:
[----:B------:R-:W-:Y:S05]  /*4970*/  BSYNC B1 ;  /* 0x0000000000017941 */ /* 0x000fea0003800000 */
.L_x_138:
        /* <DEDUP_REMOVED lines=10> */
.L_x_141:
[----:B------:R-:W-:Y:S05]  /*4a20*/  BSYNC B1 ;  /* 0x0000000000017941 */ /* 0x000fea0003800000 */
.L_x_140:
        /* <DEDUP_REMOVED lines=9> */
.L_x_143:
[----:B------:R-:W-:Y:S05]  /*4ac0*/  BSYNC B1 ;  /* 0x0000000000017941 */ /* 0x000fea0003800000 */
.L_x_142:
        /* <DEDUP_REMOVED lines=9> */
.L_x_145:
[----:B------:R-:W-:Y:S05]  /*4b60*/  BSYNC B1 ;  /* 0x0000000000017941 */ /* 0x000fea0003800000 */
.L_x_144:
        /* <DEDUP_REMOVED lines=10> */
.L_x_147:
[----:B------:R-:W-:Y:S05]  /*4c10*/  BSYNC B1 ;  /* 0x0000000000017941 */ /* 0x000fea0003800000 */
.L_x_146:
[----:B-----5:R-:W-:Y:S01]  /*4c20*/  HADD2.F32 R5, -RZ, R24.H0_H0 ;  /* 0x20000018ff057230 */ /* 0x020fe20000004100 */
[----:B------:R-:W-:Y:S01]  /*4c30*/  ISETP.GT.AND P0, PT, R4, 0x79, PT ;  /* 0x000000790400780c */ /* 0x000fe20003f04270 */
[----:B------:R-:W-:Y:S01]  /*4c40*/  @P2 IMAD.MOV.U32 R4, RZ, RZ, R10 ;  /* 0x000000ffff042224 */ /* 0x000fe200078e000a */
[----:B------:R-:W-:Y:S02]  /*4c50*/  BSSY B1, `(.L_x_148) ;  /* 0x000000a000017945 */ /* 0x000fe40003800000 */
[----:B------:R-:W-:Y:S01]  /*4c60*/  FMUL R5, R5, R88 ;  /* 0x0000005805057220 */ /* 0x000fe20000400000 */
[----:B------:R-:W-:-:S03]  /*4c70*/  ISETP.GT.AND P3, PT, R3, RZ, P0 ;  /* 0x000000ff0300720c */ /* 0x000fc60000764270 */
[----:B------:R-:W-:-:S05]  /*4c80*/  FFMA R5, R84, R19, R5 ;  /* 0x0000001354057223 */ /* 0x000fca0000000005 */
[----:B------:R-:W-:-:S04]  /*4c90*/  F2FP.F16.F32.PACK_AB R5, RZ, R5 ;  /* 0x00000005ff05723e */ /* 0x000fc800000000ff */
[----:B0-----:R-:W-:Y:S01]  /*4ca0*/  PRMT R14, R5, 0x7610, R14 ;  /* 0x00007610050e7816 */ /* 0x001fe2000000000e */
[----:B------:R-:W-:-:S05]  /*4cb0*/  @P2 IMAD.MOV.U32 R5, RZ, RZ, R11 ;  /* 0x000000ffff052224 */ /* 0x000fca00078e000b */
[----:B------:R0:W-:Y:S01]  /*4cc0*/  @P2 STG.E.U16 desc[UR36][R4.64+0xf0], R14 ;  /* 0x0000f00e04002986 */ /* 0x0001e2000c101524 */
[----:B------:R-:W-:Y:S05]  /*4cd0*/  @!P3 BRA `(.L_x_149) ;  /* 0x000000000004b947 */ /* 0x000fea0003800000 */
[----:B------:R0:W5:Y:S02]  /*4ce0*/  LDG.E.LTC128B.U16 R24, desc[UR36][R6.64+0xf2] ;  /* 0x0000f22406187981 */ /* 0x000164000c1e1520 */
.L_x_149:
[----:B------:R-:W-:Y:S05]  /*4cf0*/  BSYNC B1 ;  /* 0x0000000000017941 */ /* 0x000fea0003800000 */
.L_x_148:
        /* <DEDUP_REMOVED lines=9> */
.L_x_151:
[----:B------:R-:W-:Y:S05]  /*4d90*/  BSYNC B1 ;  /* 0x0000000000017941 */ /* 0x000fea0003800000 */
.L_x_150:
[----:B-----5:R-:W-:Y:S01]  /*4da0*/  HADD2.F32 R5, -RZ, R24.H0_H0 ;  /* 0x20000018ff057230 */ /* 0x020fe20000004100 */
[----:B------:R-:W-:Y:S01]  /*4db0*/  ISETP.GT.AND P0, PT, R3, 0x8, P0 ;  /* 0x000000080300780c */ /* 0x000fe20000704270 */
[----:B0-----:R-:W-:Y:S01]  /*4dc0*/  @P1 IMAD.MOV.U32 R4, RZ, RZ, R12 ;  /* 0x000000ffff041224 */ /* 0x001fe200078e000c */
[----:B------:R-:W-:Y:S02]  /*4dd0*/  BSSY B1, `(.L_x_152) ;  /* 0x0000009000017945 */ /* 0x000fe40003800000 */
[----:B------:R-:W-:-:S04]  /*4de0*/  FMUL R5, R5, R88 ;  /* 0x0000005805057220 */ /* 0x000fc80000400000 */
[----:B------:R-:W-:-:S05]  /*4df0*/  FFMA R5, R86, R19, R5 ;  /* 0x0000001356057223 */ /* 0x000fca0000000005 */
[----:B------:R-:W-:-:S04]  /*4e00*/  F2FP.F16.F32.PACK_AB R5, RZ, R5 ;  /* 0x00000005ff05723e */ /* 0x000fc800000000ff */
[----:B-1-3--:R-:W-:Y:S01]  /*4e10*/  PRMT R6, R5, 0x7610, R6 ;  /* 0x0000761005067816 */ /* 0x00afe20000000006 */
[----:B------:R-:W-:-:S05]  /*4e20*/  @P1 IMAD.MOV.U32 R5, RZ, RZ, R13 ;  /* 0x000000ffff051224 */ /* 0x000fca00078e000d */
[----:B------:R0:W-:Y:S01]  /*4e30*/  @P1 STG.E.U16 desc[UR36][R4.64+0xf0], R6 ;  /* 0x0000f00604001986 */ /* 0x0001e2000c101524 */
[----:B------:R-:W-:Y:S05]  /*4e40*/  @!P0 BRA `(.L_x_153) ;  /* 0x0000000000048947 */ /* 0x000fea0003800000 */
[----:B------:R1:W5:Y:S02]  /*4e50*/  LDG.E.LTC128B.U16 R24, desc[UR36][R8.64+0xf2] ;  /* 0x0000f22408187981 */ /* 0x000364000c1e1520 */
.L_x_153:
[----:B------:R-:W-:Y:S05]  /*4e60*/  BSYNC B1 ;  /* 0x0000000000017941 */ /* 0x000fea0003800000 */
.L_x_152:
[----:B------:R-:W-:Y:S05]  /*4e70*/  @!P0 BRA `(.L_x_154) ;  /* 0x0000001000e88947 */ /* 0x000fea0003800000 */
[----:B-----5:R-:W-:-:S05]  /*4e80*/  HADD2.F32 R3, -RZ, R24.H0_H0 ;  /* 0x20000018ff037230 */ /* 0x020fca0000004100 */
[----:B0-----:R-:W-:-:S04]  /*4e90*/  FMUL R4, R3, R88 ;  /* 0x0000005803047220 */ /* 0x001fc80000400000 */
[----:B------:R-:W-:-:S05]  /*4ea0*/  FFMA R4, R87, R19, R4 ;  /* 0x0000001357047223 */ /* 0x000fca0000000004 */
[----:B------:R-:W-:-:S05]  /*4eb0*/  F2FP.F16.F32.PACK_AB R4, RZ, R4 ;  /* 0x00000004ff04723e */ /* 0x000fca00000000ff */
[----:B------:R3:W-:Y:S01]  /*4ec0*/  STG.E.U16 desc[UR36][R12.64+0xf2], R4 ;  /* 0x0000f2040c007986 */ /* 0x0007e2000c101524 */
[----:B------:R-:W-:Y:S05]  /*4ed0*/  BRA `(.L_x_154) ;  /* 0x0000001000d07947 */ /* 0x000fea0003800000 */
.L_x_29:
[----:B------:R-:W-:Y:S01]  /*4ee0*/  ISETP.GT.AND P3, PT, R4, 0x1, PT ;  /* 0x000000010400780c */ /* 0x000fe20003f64270 */
[----:B------:R-:W-:Y:S01]  /*4ef0*/  ULDC.64 UR4, c[0x0][0x5c0] ;  /* 0x0001700000047ab9 */ /* 0x000fe20000000a00 */
[-C--:B------:R-:W-:Y:S01]  /*4f00*/  FMUL R24, R24, R19.reuse ;  /* 0x0000001318187220 */ /* 0x080fe20000400000 */
[----:B------:R-:W-:Y:S01]  /*4f10*/  LEA R6, P4, R102, UR4, 0x1 ;  /* 0x0000000466067c11 */ /* 0x000fe2000f8808ff */
[-C--:B------:R-:W-:Y:S01]  /*4f20*/  FMUL R25, R25, R19.reuse ;  /* 0x0000001319197220 */ /* 0x080fe20000400000 */
[----:B------:R-:W-:Y:S01]  /*4f30*/  ISETP.GT.AND P0, PT, R3, RZ, P3 ;  /* 0x000000ff0300720c */ /* 0x000fe20001f04270 */
[-C--:B------:R-:W-:Y:S01]  /*4f40*/  FMUL R26, R26, R19.reuse ;  /* 0x000000131a1a7220 */ /* 0x080fe20000400000 */
[----:B------:R-:W-:Y:S01]  /*4f50*/  F2FP.F16.F32.PACK_AB R24, RZ, R24 ;  /* 0x00000018ff18723e */ /* 0x000fe200000000ff */
[-C--:B------:R-:W-:Y:S01]  /*4f60*/  FMUL R27, R27, R19.reuse ;  /* 0x000000131b1b7220 */ /* 0x080fe20000400000 */
[----:B------:R-:W-:Y:S01]  /*4f70*/  LEA.HI.X R7, R102, UR5, R113, 0x1, P4 ;  /* 0x0000000566077c11 */ /* 0x000fe2000a0f0c71 */
[----:B------:R-:W-:Y:S01]  /*4f80*/  FMUL R28, R28, R19 ;  /* 0x000000131c1c7220 */ /* 0x000fe20000400000 */
[----:B------:R-:W-:Y:S01]  /*4f90*/  F2FP.F16.F32.PACK_AB R25, RZ, R25 ;  /* 0x00000019ff19723e */ /* 0x000fe200000000ff */
[-C--:B------:R-:W-:Y:S01]  /*4fa0*/  FMUL R29, R29, R19.reuse ;  /* 0x000000131d1d7220 */ /* 0x080fe20000400000 */
[----:B------:R-:W-:Y:S01]  /*4fb0*/  ISETP.GT.AND P2, PT, R3, 0x8, P2 ;  /* 0x000000080300780c */ /* 0x000fe20001744270 */
[----:B------:R-:W-:Y:S01]  /*4fc0*/  @P1 STG.E.U16 desc[UR36][R6.64], R24 ;  /* 0x0000001806001986 */ /* 0x000fe2000c101524 */
[----:B------:R-:W-:Y:S01]  /*4fd0*/  ISETP.GT.AND P1, PT, R4, 0x8, PT ;  /* 0x000000080400780c */ /* 0x000fe20003f24270 */
[-C--:B------:R-:W-:Y:S01]  /*4fe0*/  FMUL R30, R30, R19.reuse ;  /* 0x000000131e1e7220 */ /* 0x080fe20000400000 */
[C---:B------:R-:W-:Y:S01]  /*4ff0*/  SHF.L.U64.HI R5, R92.reuse, 0x1, R91 ;  /* 0x000000015c057819 */ /* 0x040fe2000001025b */
[----:B------:R-:W-:Y:S01]  /*5000*/  @P0 STG.E.U16 desc[UR36][R6.64+0x2], R25 ;  /* 0x0000021906000986 */ /* 0x000fe2000c101524 */
[----:B------:R-:W-:Y:S01]  /*5010*/  LEA R8, P5, R92, R6, 0x1 ;  /* 0x000000065c087211 */ /* 0x000fe200078a08ff */
[-C--:B------:R-:W-:Y:S01]  /*5020*/  FMUL R31, R31, R19.reuse ;  /* 0x000000131f1f7220 */ /* 0x080fe20000400000 */
[----:B------:R-:W-:Y:S01]  /*5030*/  ISETP.GT.AND P3, PT, R3, 0x8, P3 ;  /* 0x000000080300780c */ /* 0x000fe20001f64270 */
[-C--:B------:R-:W-:Y:S01]  /*5040*/  FMUL R32, R32, R19.reuse ;  /* 0x0000001320207220 */ /* 0x080fe20000400000 */
[----:B------:R-:W-:Y:S01]  /*5050*/  ISETP.GT.AND P0, PT, R4, 0x9, PT ;  /* 0x000000090400780c */ /* 0x000fe20003f04270 */
[----:B------:R-:W-:Y:S01]  /*5060*/  IMAD.X R9, R5, 0x1, R7, P5 ;  /* 0x0000000105097824 */ /* 0x000fe200028e0607 */
[----:B------:R-:W-:Y:S01]  /*5070*/  ISETP.GT.AND P4, PT, R3, RZ, P1 ;  /* 0x000000ff0300720c */ /* 0x000fe20000f84270 */
[-C--:B------:R-:W-:Y:S01]  /*5080*/  FMUL R33, R33, R19.reuse ;  /* 0x0000001321217220 */ /* 0x080fe20000400000 */
[----:B------:R-:W-:Y:S01]  /*5090*/  F2FP.F16.F32.PACK_AB R26, RZ, R26 ;  /* 0x0000001aff1a723e */ /* 0x000fe200000000ff */
[-C--:B------:R-:W-:Y:S01]  /*50a0*/  FMUL R34, R34, R19.reuse ;  /* 0x0000001322227220 */ /* 0x080fe20000400000 */
[----:B------:R-:W-:Y:S01]  /*50b0*/  ISETP.GT.AND P5, PT, R3, RZ, P0 ;  /* 0x000000ff0300720c */ /* 0x000fe200007a4270 */
[----:B------:R-:W-:Y:S01]  /*50c0*/  FMUL R35, R35, R19 ;  /* 0x0000001323237220 */ /* 0x000fe20000400000 */
[----:B------:R-:W-:Y:S01]  /*50d0*/  F2FP.F16.F32.PACK_AB R27, RZ, R27 ;  /* 0x0000001bff1b723e */ /* 0x000fe200000000ff */
[----:B------:R-:W-:Y:S01]  /*50e0*/  @P2 STG.E.U16 desc[UR36][R8.64], R26 ;  /* 0x0000001a08002986 */ /* 0x000fe2000c101524 */
[----:B------:R-:W-:Y:S01]  /*50f0*/  F2FP.F16.F32.PACK_AB R28, RZ, R28 ;  /* 0x0000001cff1c723e */ /* 0x000fe200000000ff */
[-C--:B------:R-:W-:Y:S01]  /*5100*/  FMUL R36, R36, R19.reuse ;  /* 0x0000001324247220 */ /* 0x080fe20000400000 */
[----:B------:R-:W-:Y:S01]  /*5110*/  ISETP.GT.AND P2, PT, R3, 0x8, P1 ;  /* 0x000000080300780c */ /* 0x000fe20000f44270 */
[----:B------:R-:W-:Y:S01]  /*5120*/  @P3 STG.E.U16 desc[UR36][R8.64+0x2], R27 ;  /* 0x0000021b08003986 */ /* 0x000fe2000c101524 */
[----:B------:R-:W-:Y:S01]  /*5130*/  ISETP.GT.AND P1, PT, R4, 0x10, PT ;  /* 0x000000100400780c */ /* 0x000fe20003f24270 */
[----:B------:R-:W-:Y:S01]  /*5140*/  FMUL R37, R37, R19 ;  /* 0x0000001325257220 */ /* 0x000fe20000400000 */
[----:B------:R-:W-:Y:S01]  /*5150*/  F2FP.F16.F32.PACK_AB R29, RZ, R29 ;  /* 0x0000001dff1d723e */ /* 0x000fe200000000ff */
[----:B------:R-:W-:Y:S01]  /*5160*/  @P4 STG.E.U16 desc[UR36][R6.64+0x10], R28 ;  /* 0x0000101c06004986 */ /* 0x000fe2000c101524 */
[C---:B------:R-:W-:Y:S01]  /*5170*/  ISETP.GT.AND P3, PT, R3.reuse, 0x8, P0 ;  /* 0x000000080300780c */ /* 0x040fe20000764270 */
[-C--:B------:R-:W-:Y:S01]  /*5180*/  FMUL R38, R38, R19.reuse ;  /* 0x0000001326267220 */ /* 0x080fe20000400000 */
[----:B------:R-:W-:Y:S01]  /*5190*/  ISETP.GT.AND P0, PT, R4, 0x11, PT ;  /* 0x000000110400780c */ /* 0x000fe20003f04270 */
[----:B------:R-:W-:Y:S01]  /*51a0*/  @P5 STG.E.U16 desc[UR36][R6.64+0x12], R29 ;  /* 0x0000121d06005986 */ /* 0x000fe2000c101524 */
        /* <DEDUP_REMOVED lines=161> */
[----:B------:R-:W-:Y:S01]  /*5bc0*/  FMUL R87, R87, R19 ;  /* 0x0000001357577220 */ /* 0x000fe20000400000 */
[----:B------:R-:W-:-:S02]  /*5bd0*/  F2FP.F16.F32.PACK_AB R62, RZ, R62 ;  /* 0x0000003eff3e723e */ /* 0x000fc400000000ff */
[C---:B------:R-:W-:Y:S02]  /*5be0*/  ISETP.GT.AND P5, PT, R3.reuse, RZ, P0 ;  /* 0x000000ff0300720c */ /* 0x040fe400007a4270 */
[----:B------:R-:W-:Y:S01]  /*5bf0*/  F2FP.F16.F32.PACK_AB R63, RZ, R63 ;  /* 0x0000003fff3f723e */ /* 0x000fe200000000ff */
[----:B------:R-:W-:Y:S01]  /*5c00*/  @P2 STG.E.U16 desc[UR36][R8.64+0x90], R62 ;  /* 0x0000903e08002986 */ /* 0x000fe2000c101524 */
[----:B------:R-:W-:Y:S02]  /*5c10*/  F2FP.F16.F32.PACK_AB R64, RZ, R64 ;  /* 0x00000040ff40723e */ /* 0x000fe400000000ff */
[C---:B------:R-:W-:Y:S01]  /*5c20*/  ISETP.GT.AND P2, PT, R3.reuse, 0x8, P1 ;  /* 0x000000080300780c */ /* 0x040fe20000f44270 */
[----:B------:R-:W-:Y:S01]  /*5c30*/  @P3 STG.E.U16 desc[UR36][R8.64+0x92], R63 ;  /* 0x0000923f08003986 */ /* 0x000fe2000c101524 */
[----:B------:R-:W-:Y:S02]  /*5c40*/  ISETP.GT.AND P1, PT, R4, 0x58, PT ;  /* 0x000000580400780c */ /* 0x000fe40003f24270 */
[----:B------:R-:W-:Y:S01]  /*5c50*/  F2FP.F16.F32.PACK_AB R65, RZ, R65 ;  /* 0x00000041ff41723e */ /* 0x000fe200000000ff */
[----:B------:R-:W-:Y:S01]  /*5c60*/  @P4 STG.E.U16 desc[UR36][R6.64+0xa0], R64 ;  /* 0x0000a04006004986 */ /* 0x000fe2000c101524 */
[----:B------:R-:W-:-:S02]  /*5c70*/  ISETP.GT.AND P3, PT, R3, 0x8, P0 ;  /* 0x000000080300780c */ /* 0x000fc40000764270 */
[----:B------:R-:W-:Y:S01]  /*5c80*/  ISETP.GT.AND P0, PT, R4, 0x59, PT ;  /* 0x000000590400780c */ /* 0x000fe20003f04270 */
[----:B------:R-:W-:Y:S01]  /*5c90*/  @P5 STG.E.U16 desc[UR36][R6.64+0xa2], R65 ;  /* 0x0000a24106005986 */ /* 0x000fe2000c101524 */
[C---:B------:R-:W-:Y:S02]  /*5ca0*/  ISETP.GT.AND P4, PT, R3.reuse, RZ, P1 ;  /* 0x000000ff0300720c */ /* 0x040fe40000f84270 */
[----:B------:R-:W-:Y:S02]  /*5cb0*/  F2FP.F16.F32.PACK_AB R66, RZ, R66 ;  /* 0x00000042ff42723e */ /* 0x000fe400000000ff */
[----:B------:R-:W-:Y:S02]  /*5cc0*/  ISETP.GT.AND P5, PT, R3, RZ, P0 ;  /* 0x000000ff0300720c */ /* 0x000fe400007a4270 */
[----:B------:R-:W-:Y:S01]  /*5cd0*/  F2FP.F16.F32.PACK_AB R67, RZ, R67 ;  /* 0x00000043ff43723e */ /* 0x000fe200000000ff */
[----:B------:R-:W-:Y:S01]  /*5ce0*/  @P2 STG.E.U16 desc[UR36][R8.64+0xa0], R66 ;  /* 0x0000a04208002986 */ /* 0x000fe2000c101524 */
[----:B------:R-:W-:-:S02]  /*5cf0*/  F2FP.F16.F32.PACK_AB R68, RZ, R68 ;  /* 0x00000044ff44723e */ /* 0x000fc400000000ff */
[C---:B------:R-:W-:Y:S01]  /*5d00*/  ISETP.GT.AND P2, PT, R3.reuse, 0x8, P1 ;  /* 0x000000080300780c */ /* 0x040fe20000f44270 */
[----:B------:R-:W-:Y:S01]  /*5d10*/  @P3 STG.E.U16 desc[UR36][R8.64+0xa2], R67 ;  /* 0x0000a24308003986 */ /* 0x000fe2000c101524 */
[C---:B------:R-:W-:Y:S02]  /*5d20*/  ISETP.GT.AND P1, PT, R4.reuse, 0x60, PT ;  /* 0x000000600400780c */ /* 0x040fe40003f24270 */
[----:B------:R-:W-:Y:S01]  /*5d30*/  F2FP.F16.F32.PACK_AB R69, RZ, R69 ;  /* 0x00000045ff45723e */ /* 0x000fe200000000ff */
[----:B------:R-:W-:Y:S01]  /*5d40*/  @P4 STG.E.U16 desc[UR36][R6.64+0xb0], R68 ;  /* 0x0000b04406004986 */ /* 0x000fe2000c101524 */
[C---:B------:R-:W-:Y:S02]  /*5d50*/  ISETP.GT.AND P3, PT, R3.reuse, 0x8, P0 ;  /* 0x000000080300780c */ /* 0x040fe40000764270 */
[----:B------:R-:W-:Y:S01]  /*5d60*/  ISETP.GT.AND P0, PT, R4, 0x61, PT ;  /* 0x000000610400780c */ /* 0x000fe20003f04270 */
[----:B------:R-:W-:Y:S01]  /*5d70*/  @P5 STG.E.U16 desc[UR36][R6.64+0xb2], R69 ;  /* 0x0000b24506005986 */ /* 0x000fe2000c101524 */
[----:B------:R-:W-:-:S02]  /*5d80*/  ISETP.GT.AND P4, PT, R3, RZ, P1 ;  /* 0x000000ff0300720c */ /* 0x000fc40000f84270 */
[C---:B------:R-:W-:Y:S02]  /*5d90*/  ISETP.GT.AND P5, PT, R3.reuse, RZ, P0 ;  /* 0x000000ff0300720c */ /* 0x040fe400007a4270 */
[----:B------:R-:W-:Y:S02]  /*5da0*/  F2FP.F16.F32.PACK_AB R70, RZ, R70 ;  /* 0x00000046ff46723e */ /* 0x000fe400000000ff */
[----:B------:R-:W-:Y:S02]  /*5db0*/  F2FP.F16.F32.PACK_AB R71, RZ, R71 ;  /* 0x00000047ff47723e */ /* 0x000fe400000000ff */
[----:B------:R-:W-:Y:S01]  /*5dc0*/  F2FP.F16.F32.PACK_AB R72, RZ, R72 ;  /* 0x00000048ff48723e */ /* 0x000fe200000000ff */
[----:B------:R-:W-:Y:S01]  /*5dd0*/  @P2 STG.E.U16 desc[UR36][R8.64+0xb0], R70 ;  /* 0x0000b04608002986 */ /* 0x000fe2000c101524 */
[----:B------:R-:W-:Y:S02]  /*5de0*/  F2FP.F16.F32.PACK_AB R73, RZ, R73 ;  /* 0x00000049ff49723e */ /* 0x000fe400000000ff */
[C---:B------:R-:W-:Y:S01]  /*5df0*/  ISETP.GT.AND P1, PT, R3.reuse, 0x8, P1 ;  /* 0x000000080300780c */ /* 0x040fe20000f24270 */
[----:B------:R-:W-:Y:S01]  /*5e00*/  @P3 STG.E.U16 desc[UR36][R8.64+0xb2], R71 ;  /* 0x0000b24708003986 */ /* 0x000fe2000c101524 */
[----:B------:R-:W-:-:S02]  /*5e10*/  ISETP.GT.AND P2, PT, R3, 0x8, P0 ;  /* 0x000000080300780c */ /* 0x000fc40000744270 */
[C---:B------:R-:W-:Y:S01]  /*5e20*/  ISETP.GT.AND P0, PT, R4.reuse, 0x69, PT ;  /* 0x000000690400780c */ /* 0x040fe20003f04270 */
[----:B------:R-:W-:Y:S01]  /*5e30*/  @P4 STG.E.U16 desc[UR36][R6.64+0xc0], R72 ;  /* 0x0000c04806004986 */ /* 0x000fe2000c101524 */
[----:B------:R-:W-:Y:S02]  /*5e40*/  ISETP.GT.AND P4, PT, R4, 0x68, PT ;  /* 0x000000680400780c */ /* 0x000fe40003f84270 */
[----:B------:R-:W-:Y:S01]  /*5e50*/  F2FP.F16.F32.PACK_AB R74, RZ, R74 ;  /* 0x0000004aff4a723e */ /* 0x000fe200000000ff */
[----:B------:R-:W-:Y:S01]  /*5e60*/  @P5 STG.E.U16 desc[UR36][R6.64+0xc2], R73 ;  /* 0x0000c24906005986 */ /* 0x000fe2000c101524 */
[C---:B------:R-:W-:Y:S02]  /*5e70*/  ISETP.GT.AND P5, PT, R3.reuse, RZ, P4 ;  /* 0x000000ff0300720c */ /* 0x040fe400027a4270 */
[----:B------:R-:W-:Y:S01]  /*5e80*/  ISETP.GT.AND P3, PT, R3, RZ, P0 ;  /* 0x000000ff0300720c */ /* 0x000fe20000764270 */
[----:B------:R-:W-:Y:S01]  /*5e90*/  @P1 STG.E.U16 desc[UR36][R8.64+0xc0], R74 ;  /* 0x0000c04a08001986 */ /* 0x000fe2000c101524 */
[----:B------:R-:W-:-:S02]  /*5ea0*/  F2FP.F16.F32.PACK_AB R75, RZ, R75 ;  /* 0x0000004bff4b723e */ /* 0x000fc400000000ff */
[----:B------:R-:W-:Y:S02]  /*5eb0*/  F2FP.F16.F32.PACK_AB R76, RZ, R76 ;  /* 0x0000004cff4c723e */ /* 0x000fe400000000ff */
[C---:B------:R-:W-:Y:S01]  /*5ec0*/  ISETP.GT.AND P4, PT, R3.reuse, 0x8, P4 ;  /* 0x000000080300780c */ /* 0x040fe20002784270 */
[----:B------:R-:W-:Y:S01]  /*5ed0*/  @P2 STG.E.U16 desc[UR36][R8.64+0xc2], R75 ;  /* 0x0000c24b08002986 */ /* 0x000fe2000c101524 */
[----:B------:R-:W-:Y:S02]  /*5ee0*/  F2FP.F16.F32.PACK_AB R77, RZ, R77 ;  /* 0x0000004dff4d723e */ /* 0x000fe400000000ff */
[C---:B------:R-:W-:Y:S01]  /*5ef0*/  ISETP.GT.AND P2, PT, R4.reuse, 0x71, PT ;  /* 0x000000710400780c */ /* 0x040fe20003f44270 */
[----:B------:R-:W-:Y:S01]  /*5f00*/  @P5 STG.E.U16 desc[UR36][R6.64+0xd0], R76 ;  /* 0x0000d04c06005986 */ /* 0x000fe2000c101524 */
[----:B------:R-:W-:Y:S02]  /*5f10*/  ISETP.GT.AND P5, PT, R3, 0x8, P0 ;  /* 0x000000080300780c */ /* 0x000fe400007a4270 */
[C---:B------:R-:W-:Y:S01]  /*5f20*/  ISETP.GT.AND P1, PT, R4.reuse, 0x78, PT ;  /* 0x000000780400780c */ /* 0x040fe20003f24270 */
[----:B------:R-:W-:Y:S01]  /*5f30*/  @P3 STG.E.U16 desc[UR36][R6.64+0xd2], R77 ;  /* 0x0000d24d06003986 */ /* 0x000fe2000c101524 */
[----:B------:R-:W-:-:S02]  /*5f40*/  ISETP.GT.AND P3, PT, R4, 0x70, PT ;  /* 0x000000700400780c */ /* 0x000fc40003f64270 */
[----:B------:R-:W-:Y:S01]  /*5f50*/  ISETP.GT.AND P0, PT, R4, 0x79, PT ;  /* 0x000000790400780c */ /* 0x000fe20003f04270 */
[----:B------:R-:W-:Y:S01]  /*5f60*/  @P4 IMAD.MOV.U32 R4, RZ, RZ, R8 ;  /* 0x000000ffff044224 */ /* 0x000fe200078e0008 */
[----:B------:R-:W-:Y:S01]  /*5f70*/  F2FP.F16.F32.PACK_AB R78, RZ, R78 ;  /* 0x0000004eff4e723e */ /* 0x000fe200000000ff */
[----:B------:R-:W-:Y:S01]  /*5f80*/  @P4 IMAD.MOV.U32 R5, RZ, RZ, R9 ;  /* 0x000000ffff054224 */ /* 0x000fe200078e0009 */
[----:B------:R-:W-:Y:S02]  /*5f90*/  F2FP.F16.F32.PACK_AB R79, RZ, R79 ;  /* 0x0000004fff4f723e */ /* 0x000fe400000000ff */
[----:B------:R-:W-:Y:S02]  /*5fa0*/  F2FP.F16.F32.PACK_AB R80, RZ, R80 ;  /* 0x00000050ff50723e */ /* 0x000fe400000000ff */
[----:B------:R0:W-:Y:S01]  /*5fb0*/  @P4 STG.E.U16 desc[UR36][R4.64+0xd0], R78 ;  /* 0x0000d04e04004986 */ /* 0x0001e2000c101524 */
[----:B------:R-:W-:Y:S02]  /*5fc0*/  ISETP.GT.AND P4, PT, R3, RZ, P2 ;  /* 0x000000ff0300720c */ /* 0x000fe40001784270 */
[----:B------:R-:W-:-:S02]  /*5fd0*/  F2FP.F16.F32.PACK_AB R81, RZ, R81 ;  /* 0x00000051ff51723e */ /* 0x000fc400000000ff */
[----:B------:R-:W-:Y:S02]  /*5fe0*/  ISETP.GT.AND P2, PT, R3, 0x8, P2 ;  /* 0x000000080300780c */ /* 0x000fe40001744270 */
[----:B------:R-:W-:Y:S02]  /*5ff0*/  F2FP.F16.F32.PACK_AB R82, RZ, R82 ;  /* 0x00000052ff52723e */ /* 0x000fe400000000ff */
[----:B------:R-:W-:Y:S02]  /*6000*/  F2FP.F16.F32.PACK_AB R83, RZ, R83 ;  /* 0x00000053ff53723e */ /* 0x000fe400000000ff */
[----:B------:R-:W-:Y:S01]  /*6010*/  F2FP.F16.F32.PACK_AB R84, RZ, R84 ;  /* 0x00000054ff54723e */ /* 0x000fe200000000ff */
[----:B0-----:R-:W-:Y:S01]  /*6020*/  @P5 IMAD.MOV.U32 R4, RZ, RZ, R8 ;  /* 0x000000ffff045224 */ /* 0x001fe200078e0008 */
[----:B------:R-:W-:Y:S01]  /*6030*/  F2FP.F16.F32.PACK_AB R85, RZ, R85 ;  /* 0x00000055ff55723e */ /* 0x000fe200000000ff */
[----:B------:R-:W-:Y:S01]  /*6040*/  @P5 IMAD.MOV.U32 R5, RZ, RZ, R9 ;  /* 0x000000ffff055224 */ /* 0x000fe200078e0009 */
[----:B------:R-:W-:-:S02]  /*6050*/  F2FP.F16.F32.PACK_AB R86, RZ, R86 ;  /* 0x00000056ff56723e */ /* 0x000fc400000000ff */
[----:B------:R-:W-:Y:S02]  /*6060*/  F2FP.F16.F32.PACK_AB R87, RZ, R87 ;  /* 0x00000057ff57723e */ /* 0x000fe400000000ff */
[----:B------:R0:W-:Y:S01]  /*6070*/  @P5 STG.E.U16 desc[UR36][R4.64+0xd2], R79 ;  /* 0x0000d24f04005986 */ /* 0x0001e2000c101524 */
[C---:B------:R-:W-:Y:S02]  /*6080*/  ISETP.GT.AND P5, PT, R3.reuse, RZ, P3 ;  /* 0x000000ff0300720c */ /* 0x040fe40001fa4270 */
[----:B------:R-:W-:-:S11]  /*6090*/  ISETP.GT.AND P3, PT, R3, 0x8, P3 ;  /* 0x000000080300780c */ /* 0x000fd60001f64270 */
[----:B0-----:R-:W-:Y:S02]  /*60a0*/  @P5 IMAD.MOV.U32 R4, RZ, RZ, R6 ;  /* 0x000000ffff045224 */ /* 0x001fe400078e0006 */
[----:B------:R-:W-:-:S05]  /*60b0*/  @P5 IMAD.MOV.U32 R5, RZ, RZ, R7 ;  /* 0x000000ffff055224 */ /* 0x000fca00078e0007 */
[----:B------:R0:W-:Y:S01]  /*60c0*/  @P5 STG.E.U16 desc[UR36][R4.64+0xe0], R80 ;  /* 0x0000e05004005986 */ /* 0x0001e2000c101524 */
[C---:B------:R-:W-:Y:S02]  /*60d0*/  ISETP.GT.AND P5, PT, R3.reuse, RZ, P0 ;  /* 0x000000ff0300720c */ /* 0x040fe400007a4270 */
[----:B------:R-:W-:Y:S01]  /*60e0*/  ISETP.GT.AND P0, PT, R3, 0x8, P0 ;  /* 0x000000080300780c */ /* 0x000fe20000704270 */
[----:B0-----:R-:W-:Y:S02]  /*60f0*/  @P4 IMAD.MOV.U32 R4, RZ, RZ, R6 ;  /* 0x000000ffff044224 */ /* 0x001fe400078e0006 */
[----:B------:R-:W-:-:S05]  /*6100*/  @P4 IMAD.MOV.U32 R5, RZ, RZ, R7 ;  /* 0x000000ffff054224 */ /* 0x000fca00078e0007 */
[----:B------:R0:W-:Y:S01]  /*6110*/  @P4 STG.E.U16 desc[UR36][R4.64+0xe2], R81 ;  /* 0x0000e25104004986 */ /* 0x0001e2000c101524 */
[C---:B------:R-:W-:Y:S02]  /*6120*/  ISETP.GT.AND P4, PT, R3.reuse, RZ, P1 ;  /* 0x000000ff0300720c */ /* 0x040fe40000f84270 */
[----:B------:R-:W-:Y:S01]  /*6130*/  ISETP.GT.AND P1, PT, R3, 0x8, P1 ;  /* 0x000000080300780c */ /* 0x000fe20000f24270 */
[----:B0-----:R-:W-:Y:S02]  /*6140*/  @P3 IMAD.MOV.U32 R4, RZ, RZ, R8 ;  /* 0x000000ffff043224 */ /* 0x001fe400078e0008 */
[----:B------:R-:W-:-:S05]  /*6150*/  @P3 IMAD.MOV.U32 R5, RZ, RZ, R9 ;  /* 0x000000ffff053224 */ /* 0x000fca00078e0009 */
[----:B------:R0:W-:Y:S02]  /*6160*/  @P3 STG.E.U16 desc[UR36][R4.64+0xe0], R82 ;  /* 0x0000e05204003986 */ /* 0x0001e4000c101524 */
[----:B0-----:R-:W-:Y:S02]  /*6170*/  @P2 IMAD.MOV.U32 R4, RZ, RZ, R8 ;  /* 0x000000ffff042224 */ /* 0x001fe400078e0008 */
[----:B------:R-:W-:-:S05]  /*6180*/  @P2 IMAD.MOV.U32 R5, RZ, RZ, R9 ;  /* 0x000000ffff052224 */ /* 0x000fca00078e0009 */
[----:B------:R0:W-:Y:S02]  /*6190*/  @P2 STG.E.U16 desc[UR36][R4.64+0xe2], R83 ;  /* 0x0000e25304002986 */ /* 0x0001e4000c101524 */
[----:B0-----:R-:W-:Y:S02]  /*61a0*/  @P4 IMAD.MOV.U32 R4, RZ, RZ, R6 ;  /* 0x000000ffff044224 */ /* 0x001fe400078e0006 */
[----:B------:R-:W-:-:S05]  /*61b0*/  @P4 IMAD.MOV.U32 R5, RZ, RZ, R7 ;  /* 0x000000ffff054224 */ /* 0x000fca00078e0007 */
[----:B------:R0:W-:Y:S04]  /*61c0*/  @P4 STG.E.U16 desc[UR36][R4.64+0xf0], R84 ;  /* 0x0000f05404004986 */ /* 0x0001e8000c101524 */
[----:B------:R1:W-:Y:S01]  /*61d0*/  @P5 STG.E.U16 desc[UR36][R6.64+0xf2], R85 ;  /* 0x0000f25506005986 */ /* 0x0003e2000c101524 */
[----:B0-----:R-:W-:Y:S02]  /*61e0*/  @P1 IMAD.MOV.U32 R4, RZ, RZ, R8 ;  /* 0x000000ffff041224 */ /* 0x001fe400078e0008 */
[----:B------:R-:W-:-:S05]  /*61f0*/  @P1 IMAD.MOV.U32 R5, RZ, RZ, R9 ;  /* 0x000000ffff051224 */ /* 0x000fca00078e0009 */
[----:B------:R1:W-:Y:S04]  /*6200*/  @P1 STG.E.U16 desc[UR36][R4.64+0xf0], R86 ;  /* 0x0000f05604001986 */ /* 0x0003e8000c101524 */
[----:B------:R1:W-:Y:S02]  /*6210*/  @P0 STG.E.U16 desc[UR36][R8.64+0xf2], R87 ;  /* 0x0000f25708000986 */ /* 0x0003e4000c101524 */
.L_x_154:
[----:B------:R-:W-:Y:S05]  /*6220*/  BSYNC B0 ;  /* 0x0000000000007941 */ /* 0x000fea0003800000 */
.L_x_28:
[----:B------:R-:W-:Y:S01]  /*6230*/  IADD3 R16, P0, R16, UR38, RZ ;  /* 0x0000002610107c10 */ /* 0x000fe2000ff1e0ff */
[----:B------:R-:W-:Y:S01]  /*6240*/  ULDC.64 UR4, c[0x0][0x650] ;  /* 0x0001940000047ab9 */ /* 0x000fe20000000a00 */
[----:B------:R-:W-:Y:S01]  /*6250*/  PRMT R3, RZ, 0x7610, R3 ;  /* 0x00007610ff037816 */ /* 0x000fe20000000003 */
[----:B------:R-:W-:Y:S01]  /*6260*/  IMAD.MOV.U32 R100, RZ, RZ, -0x1 ;  /* 0xffffffffff647424 */ /* 0x000fe200078e00ff */
[----:B------:R-:W-:Y:S01]  /*6270*/  IADD3.X R17, R17, UR41, RZ, P0, !PT ;  /* 0x0000002911117c10 */ /* 0x000fe200087fe4ff */
[----:B------:R-:W-:Y:S01]  /*6280*/  IMAD.MOV.U32 R99, RZ, RZ, -0x1 ;  /* 0xffffffffff637424 */ /* 0x000fe200078e00ff */
[----:B------:R-:W-:-:S04]  /*6290*/  ISETP.GE.U32.AND P0, PT, R16, UR4, PT ;  /* 0x0000000410007c0c */ /* 0x000fc8000bf06070 */
[----:B------:R-:W-:-:S13]  /*62a0*/  ISETP.GE.U32.AND.EX P0, PT, R17, UR5, PT, P0 ;  /* 0x0000000511007c0c */ /* 0x000fda000bf06100 */
[----:B------:R-:W-:Y:S05]  /*62b0*/  @P0 BRA `(.L_x_155) ;  /* 0x00000004004c0947 */ /* 0x000fea0003800000 */
[----:B------:R-:W0:Y:S01]  /*62c0*/  LDC.64 R10, c[0x0][0x628] ;  /* 0x00018a00ff0a7b82 */ /* 0x000e220000000a00 */
[----:B---3--:R-:W3:Y:S01]  /*62d0*/  S2R R12, SR_CTAID.X ;  /* 0x00000000000c7919 */ /* 0x008ee20000002500 */
[----:B-12-4-:R-:W-:Y:S02]  /*62e0*/  IMAD.MOV.U32 R8, RZ, RZ, R16 ;  /* 0x000000ffff087224 */ /* 0x016fe400078e0010 */
[----:B------:R-:W-:Y:S01]  /*62f0*/  IMAD.MOV.U32 R9, RZ, RZ, R17 ;  /* 0x000000ffff097224 */ /* 0x000fe200078e0011 */
[----:B------:R-:W1:Y:S03]  /*6300*/  S2R R20, SR_CTAID.Y ;  /* 0x0000000000147919 */ /* 0x000e660000002600 */
[----:B------:R-:W2:Y:S08]  /*6310*/  LDC R0, c[0x0][0x630] ;  /* 0x00018c00ff007b82 */ /* 0x000eb00000000800 */
[----:B------:R-:W4:Y:S01]  /*6320*/  LDC.64 R14, c[0x0][0x620] ;  /* 0x00018800ff0e7b82 */ /* 0x000f220000000a00 */
[----:B0-----:R-:W-:-:S04]  /*6330*/  ISETP.NE.U32.AND P0, PT, R10, RZ, PT ;  /* 0x000000ff0a00720c */ /* 0x001fc80003f05070 */
[----:B------:R-:W-:-:S13]  /*6340*/  ISETP.NE.AND.EX P0, PT, R11, RZ, PT, P0 ;  /* 0x000000ff0b00720c */ /* 0x000fda0003f05300 */
[----:B-1234-:R-:W-:Y:S05]  /*6350*/  @!P0 BRA `(.L_x_156) ;  /* 0x0000000000288947 */ /* 0x01efea0003800000 */
        /* <DEDUP_REMOVED lines=10> */
.L_x_156:
[-CC-:B------:R-:W-:Y:S01]  /*6400*/  SHF.R.U64 R99, R8, R0.reuse, R9.reuse ;  /* 0x0000000008637219 */ /* 0x180fe20000001209 */
[----:B------:R-:W0:Y:S01]  /*6410*/  LDC.64 R26, c[0x0][0x640] ;  /* 0x00019000ff1a7b82 */ /* 0x000e220000000a00 */
[----:B------:R-:W-:Y:S01]  /*6420*/  SHF.R.U32.HI R0, RZ, R0, R9 ;  /* 0x00000000ff007219 */ /* 0x000fe20000011609 */
[----:B------:R-:W-:Y:S01]  /*6430*/  ULDC UR4, c[0x0][0x150] ;  /* 0x0000540000047ab9 */ /* 0x000fe20000000800 */
[----:B------:R-:W-:Y:S02]  /*6440*/  IADD3 R3, P0, RZ, -R99, RZ ;  /* 0x80000063ff037210 */ /* 0x000fe40007f1e0ff */
[----:B------:R-:W-:-:S03]  /*6450*/  I2FP.F32.U32 R7, R12 ;  /* 0x0000000c00077245 */ /* 0x000fc60000201000 */
[----:B------:R-:W1:Y:S01]  /*6460*/  LDC R6, c[0x0][0x618] ;  /* 0x00018600ff067b82 */ /* 0x000e620000000800 */
[----:B------:R-:W-:Y:S02]  /*6470*/  IMAD.X R5, RZ, RZ, ~R0, P0 ;  /* 0x000000ffff057224 */ /* 0x000fe400000e0e00 */
[----:B------:R-:W-:Y:S01]  /*6480*/  FMUL R7, R7, UR4 ;  /* 0x0000000407077c20 */ /* 0x000fe20008400000 */
[----:B------:R-:W-:Y:S01]  /*6490*/  ULDC UR4, c[0x0][0x154] ;  /* 0x0000550000047ab9 */ /* 0x000fe20000000800 */
[-C--:B------:R-:W-:Y:S02]  /*64a0*/  IMAD R0, R5, R14.reuse, RZ ;  /* 0x0000000e05007224 */ /* 0x080fe400078e02ff */
[C---:B------:R-:W-:Y:S01]  /*64b0*/  IMAD.WIDE.U32 R4, R3.reuse, R14, R16 ;  /* 0x0000000e03047225 */ /* 0x040fe200078e0010 */
[----:B------:R-:W2:Y:S01]  /*64c0*/  LDC R8, c[0x0][0x608] ;  /* 0x00018200ff087b82 */ /* 0x000ea20000000800 */
[----:B------:R-:W3:Y:S02]  /*64d0*/  F2I.U32.TRUNC.NTZ R7, R7 ;  /* 0x0000000700077305 */ /* 0x000ee4000020f000 */
[----:B------:R-:W-:Y:S01]  /*64e0*/  IMAD R3, R3, R15, R0 ;  /* 0x0000000f03037224 */ /* 0x000fe200078e0200 */
[----:B------:R-:W-:-:S03]  /*64f0*/  I2FP.F32.U32 R0, R20 ;  /* 0x0000001400007245 */ /* 0x000fc60000201000 */
[----:B------:R-:W-:Y:S01]  /*6500*/  IMAD.IADD R3, R5, 0x1, R3 ;  /* 0x0000000105037824 */ /* 0x000fe200078e0203 */
[----:B------:R-:W4:Y:S01]  /*6510*/  LDC R11, c[0x0][0x658] ;  /* 0x00019600ff0b7b82 */ /* 0x000f220000000800 */
[----:B0-----:R-:W-:-:S04]  /*6520*/  ISETP.NE.U32.AND P0, PT, R26, RZ, PT ;  /* 0x000000ff1a00720c */ /* 0x001fc80003f05070 */
[----:B------:R-:W-:-:S03]  /*6530*/  ISETP.NE.AND.EX P0, PT, R27, RZ, PT, P0 ;  /* 0x000000ff1b00720c */ /* 0x000fc60003f05300 */
[----:B------:R-:W0:Y:S01]  /*6540*/  LDC R9, c[0x0][0x144] ;  /* 0x00005100ff097b82 */ /* 0x000e220000000800 */
[-C--:B-1----:R-:W-:Y:S01]  /*6550*/  SHF.R.U64 R10, R4, R6.reuse, R3 ;  /* 0x00000006040a7219 */ /* 0x082fe20000001203 */
[----:B---3--:R-:W-:Y:S01]  /*6560*/  IMAD.MOV R7, RZ, RZ, -R7 ;  /* 0x000000ffff077224 */ /* 0x008fe200078e0a07 */
[----:B------:R-:W-:Y:S01]  /*6570*/  SHF.R.U32.HI R3, RZ, R6, R3 ;  /* 0x00000006ff037219 */ /* 0x000fe20000011603 */
[----:B------:R-:W-:-:S04]  /*6580*/  FMUL R6, R0, UR4 ;  /* 0x0000000400067c20 */ /* 0x000fc80008400000 */
[----:B------:R-:W1:Y:S01]  /*6590*/  LDC R21, c[0x0][0x148] ;  /* 0x00005200ff157b82 */ /* 0x000e620000000800 */
[----:B------:R3:W0:Y:S01]  /*65a0*/  F2I.U32.TRUNC.NTZ R14, R6 ;  /* 0x00000006000e7305 */ /* 0x000622000020f000 */
[-CC-:B--2---:R-:W-:Y:S02]  /*65b0*/  SHF.R.U64 R13, R10, R8.reuse, R3.reuse ;  /* 0x000000080a0d7219 */ /* 0x184fe40000001203 */
[----:B------:R-:W-:-:S04]  /*65c0*/  SHF.R.U32.HI R0, RZ, R8, R3 ;  /* 0x00000008ff007219 */ /* 0x000fc80000011603 */
[----:B-----5:R-:W2:Y:S01]  /*65d0*/  LDC R24, c[0x0][0x648] ;  /* 0x00019200ff187b82 */ /* 0x020ea20000000800 */
[-CC-:B----4-:R-:W-:Y:S02]  /*65e0*/  SHF.R.U64 R15, R13, R11.reuse, R0.reuse ;  /* 0x0000000b0d0f7219 */ /* 0x190fe40000001200 */
[----:B------:R-:W-:-:S03]  /*65f0*/  SHF.R.U32.HI R5, RZ, R11, R0 ;  /* 0x0000000bff057219 */ /* 0x000fc60000011600 */
[----:B------:R-:W-:Y:S02]  /*6600*/  IMAD.MOV.U32 R4, RZ, RZ, R15 ;  /* 0x000000ffff047224 */ /* 0x000fe400078e000f */
[----:B------:R-:W4:Y:S01]  /*6610*/  LDC R28, c[0x0][0x638] ;  /* 0x00018e00ff1c7b82 */ /* 0x000f220000000800 */
[----:B0-----:R-:W-:-:S07]  /*6620*/  IMAD R25, R9, R7, R12 ;  /* 0x0000000709197224 */ /* 0x001fce00078e020c */
[----:B------:R-:W0:Y:S08]  /*6630*/  LDC R29, c[0x0][0x610] ;  /* 0x00018400ff1d7b82 */ /* 0x000e300000000800 */
[----:B------:R-:W0:Y:S01]  /*6640*/  LDC R30, c[0x0][0x600] ;  /* 0x00018000ff1e7b82 */ /* 0x000e220000000800 */
[----:B-123--:R-:W-:Y:S05]  /*6650*/  @!P0 BRA `(.L_x_157) ;  /* 0x0000000000288947 */ /* 0x00efea0003800000 */
        /* <DEDUP_REMOVED lines=10> */
.L_x_157:
[----:B------:R-:W-:Y:S01]  /*6700*/  ISETP.NE.AND P0, PT, R2, 0x1, PT ;  /* 0x000000010200780c */ /* 0x000fe20003f05270 */
[----:B------:R-:W-:Y:S01]  /*6710*/  IMAD.MOV R14, RZ, RZ, -R14 ;  /* 0x000000ffff0e7224 */ /* 0x000fe200078e0a0e */
[----:B------:R-:W-:Y:S02]  /*6720*/  SHF.R.U64 R0, R4, R24, R5 ;  /* 0x0000001804007219 */ /* 0x000fe40000001205 */
[----:B------:R-:W-:Y:S02]  /*6730*/  LOP3.LUT R3, R13, R96, RZ, 0xc0, !PT ;  /* 0x000000600d037212 */ /* 0x000fe400078ec0ff */
[----:B------:R-:W-:Y:S01]  /*6740*/  LOP3.LUT R10, R10, R95, RZ, 0xc0, !PT ;  /* 0x0000005f0a0a7212 */ /* 0x000fe200078ec0ff */
[----:B------:R-:W-:Y:S02]  /*6750*/  IMAD.MOV R4, RZ, RZ, -R0 ;  /* 0x000000ffff047224 */ /* 0x000fe400078e0a00 */
[----:B------:R-:W-:Y:S02]  /*6760*/  IMAD R0, R90, R0, R3 ;  /* 0x000000005a007224 */ /* 0x000fe400078e0203 */
[----:B----4-:R-:W-:-:S02]  /*6770*/  IMAD R3, R4, R28, R15 ;  /* 0x0000001c04037224 */ /* 0x010fc400078e020f */
[----:B------:R-:W-:Y:S02]  /*6780*/  @P0 IMAD R25, R21, R14, R20 ;  /* 0x0000000e15190224 */ /* 0x000fe400078e0214 */
[----:B0-----:R-:W-:Y:S02]  /*6790*/  IMAD R5, R3, R30, R10 ;  /* 0x0000001e03057224 */ /* 0x001fe400078e020a */
[----:B------:R-:W-:Y:S02]  /*67a0*/  IMAD R0, R0, R29, R25 ;  /* 0x0000001d00007224 */ /* 0x000fe400078e0219 */
[----:B------:R-:W-:-:S03]  /*67b0*/  IMAD.MOV.U32 R4, RZ, RZ, 0x1 ;  /* 0x00000001ff047424 */ /* 0x000fc600078e00ff */
[----:B------:R-:W-:Y:S02]  /*67c0*/  SEL R100, R5, R0, !P0 ;  /* 0x0000000005647207 */ /* 0x000fe40004000000 */
[----:B------:R-:W-:Y:S02]  /*67d0*/  PRMT R3, R4, 0x7610, R3 ;  /* 0x0000761004037816 */ /* 0x000fe40000000003 */
[----:B------:R-:W-:-:S07]  /*67e0*/  SEL R0, R0, R5, !P0 ;  /* 0x0000000500007207 */ /* 0x000fce0004000000 */
.L_x_155:
[----:B------:R-:W-:Y:S01]  /*67f0*/  LOP3.LUT P0, RZ, R3, 0xff, RZ, 0xc0, !PT ;  /* 0x000000ff03ff7812 */ /* 0x000fe2000780c0ff */
[----:B------:R-:W-:Y:S01]  /*6800*/  UIMAD.WIDE.U32 UR4, UR42, -0x55555555, URZ ;  /* 0xaaaaaaab2a0478a5 */ /* 0x000fe2000f8e003f */
[----:B------:R-:W-:-:S03]  /*6810*/  IMAD.MOV.U32 R101, RZ, RZ, R0 ;  /* 0x000000ffff657224 */ /* 0x000fc600078e0000 */
[----:B------:R-:W-:-:S04]  /*6820*/  USHF.R.U32.HI UR4, URZ, 0x1, UR5 ;  /* 0x000000013f047899 */ /* 0x000fc80008011605 */
[----:B------:R-:W-:-:S04]  /*6830*/  UIMAD UR42, UR4, -0x3, UR42 ;  /* 0xfffffffd042a78a4 */ /* 0x000fc8000f8e022a */
[----:B------:R-:W-:Y:S08]  /*6840*/  @P0 BRA `(.L_x_158) ;  /* 0xffffffa800540947 */ /* 0x000ff0000383ffff */
[----:B------:R-:W-:Y:S05]  /*6850*/  EXIT ;  /* 0x000000000000794d */ /* 0x000fea0003800000 */
.L_x_3:
        /* <DEDUP_REMOVED lines=26> */
.L_x_160:
[--C-:B------:R-:W-:Y:S01]  /*6a00*/  SHF.R.U64 R14, R12, R20, R13.reuse ;  /* 0x000000140c0e7219 */ /* 0x100fe2000000120d */
[----:B------:R-:W0:Y:S01]  /*6a10*/  LDC R24, c[0x0][0x618] ;  /* 0x00018600ff187b82 */ /* 0x000e220000000800 */
[----:B------:R-:W-:Y:S01]  /*6a20*/  I2FP.F32.U32 R8, R6 ;  /* 0x0000000600087245 */ /* 0x000fe20000201000 */
[----:B------:R-:W-:Y:S01]  /*6a30*/  ULDC UR4, c[0x0][0x150] ;  /* 0x0000540000047ab9 */ /* 0x000fe20000000800 */
[----:B------:R-:W-:Y:S02]  /*6a40*/  SHF.R.U32.HI R7, RZ, R20, R13 ;  /* 0x00000014ff077219 */ /* 0x000fe4000001160d */
[----:B------:R-:W-:Y:S01]  /*6a50*/  IADD3 R11, P0, RZ, -R14, RZ ;  /* 0x8000000eff0b7210 */ /* 0x000fe20007f1e0ff */
[----:B------:R-:W-:Y:S01]  /*6a60*/  FMUL R13, R8, UR4 ;  /* 0x00000004080d7c20 */ /* 0x000fe20008400000 */
[----:B------:R-:W-:Y:S01]  /*6a70*/  ULDC UR4, c[0x0][0x154] ;  /* 0x0000550000047ab9 */ /* 0x000fe20000000800 */
[----:B------:R-:W1:Y:S02]  /*6a80*/  LDC.64 R26, c[0x0][0x640] ;  /* 0x00019000ff1a7b82 */ /* 0x000e640000000a00 */
[----:B------:R-:W-:-:S02]  /*6a90*/  IMAD.X R7, RZ, RZ, ~R7, P0 ;  /* 0x000000ffff077224 */ /* 0x000fc400000e0e07 */
[----:B------:R-:W2:Y:S01]  /*6aa0*/  F2I.U32.TRUNC.NTZ R13, R13 ;  /* 0x0000000d000d7305 */ /* 0x000ea2000020f000 */
[----:B------:R-:W-:-:S03]  /*6ab0*/  IMAD.WIDE.U32 R8, R11, R22, R16 ;  /* 0x000000160b087225 */ /* 0x000fc600078e0010 */
[----:B------:R-:W3:Y:S01]  /*6ac0*/  LDC R15, c[0x0][0x144] ;  /* 0x00005100ff0f7b82 */ /* 0x000ee20000000800 */
[----:B------:R-:W-:-:S04]  /*6ad0*/  IMAD R10, R7, R22, RZ ;  /* 0x00000016070a7224 */ /* 0x000fc800078e02ff */
[----:B------:R-:W-:Y:S02]  /*6ae0*/  IMAD R7, R11, R23, R10 ;  /* 0x000000170b077224 */ /* 0x000fe400078e020a */
[----:B------:R-:W-:Y:S01]  /*6af0*/  IMAD.MOV.U32 R10, RZ, RZ, -0x1 ;  /* 0xffffffffff0a7424 */ /* 0x000fe200078e00ff */
[----:B------:R-:W4:Y:S01]  /*6b00*/  LDC R20, c[0x0][0x608] ;  /* 0x00018200ff147b82 */ /* 0x000f220000000800 */
[----:B------:R-:W-:Y:S01]  /*6b10*/  IMAD.IADD R7, R9, 0x1, R7 ;  /* 0x0000000109077824 */ /* 0x000fe200078e0207 */
[----:B------:R-:W-:-:S04]  /*6b20*/  I2FP.F32.U32 R9, R5 ;  /* 0x0000000500097245 */ /* 0x000fc80000201000 */
[-C--:B0-----:R-:W-:Y:S01]  /*6b30*/  SHF.R.U64 R12, R8, R24.reuse, R7 ;  /* 0x00000018080c7219 */ /* 0x081fe20000001207 */
[----:B--2---:R-:W-:Y:S01]  /*6b40*/  IMAD.MOV R8, RZ, RZ, -R13 ;  /* 0x000000ffff087224 */ /* 0x004fe200078e0a0d */
[----:B------:R-:W0:Y:S01]  /*6b50*/  LDC R11, c[0x0][0x658] ;  /* 0x00019600ff0b7b82 */ /* 0x000e220000000800 */
[----:B-1----:R-:W-:Y:S01]  /*6b60*/  ISETP.NE.U32.AND P0, PT, R26, RZ, PT ;  /* 0x000000ff1a00720c */ /* 0x002fe20003f05070 */
[----:B------:R-:W-:Y:S01]  /*6b70*/  FMUL R9, R9, UR4 ;  /* 0x0000000409097c20 */ /* 0x000fe20008400000 */
[----:B------:R-:W-:Y:S02]  /*6b80*/  SHF.R.U32.HI R7, RZ, R24, R7 ;  /* 0x00000018ff077219 */ /* 0x000fe40000011607 */
[----:B------:R-:W-:-:S03]  /*6b90*/  ISETP.NE.AND.EX P0, PT, R27, RZ, PT, P0 ;  /* 0x000000ff1b00720c */ /* 0x000fc60003f05300 */
[----:B------:R-:W1:Y:S01]  /*6ba0*/  LDC R22, c[0x0][0x148] ;  /* 0x00005200ff167b82 */ /* 0x000e620000000800 */
[----:B---3--:R-:W-:Y:S02]  /*6bb0*/  IMAD R23, R15, R8, R6 ;  /* 0x000000080f177224 */ /* 0x008fe400078e0206 */
[----:B------:R-:W-:-:S05]  /*6bc0*/  IMAD.MOV.U32 R8, RZ, RZ, 0x1 ;  /* 0x00000001ff087424 */ /* 0x000fca00078e00ff */
[----:B------:R-:W2:Y:S01]  /*6bd0*/  LDC R21, c[0x0][0x600] ;  /* 0x00018000ff157b82 */ /* 0x000ea20000000800 */
[-CC-:B----4-:R-:W-:Y:S02]  /*6be0*/  SHF.R.U64 R15, R12, R20.reuse, R7.reuse ;  /* 0x000000140c0f7219 */ /* 0x190fe40000001207 */
[----:B------:R-:W-:Y:S02]  /*6bf0*/  SHF.R.U32.HI R6, RZ, R20, R7 ;  /* 0x00000014ff067219 */ /* 0x000fe40000011607 */
[----:B------:R3:W4:Y:S03]  /*6c00*/  F2I.U32.TRUNC.NTZ R20, R9 ;  /* 0x0000000900147305 */ /* 0x000726000020f000 */
[----:B------:R-:W1:Y:S01]  /*6c10*/  LDC R25, c[0x0][0x648] ;  /* 0x00019200ff197b82 */ /* 0x000e620000000800 */
[-C--:B0-----:R-:W-:Y:S02]  /*6c20*/  SHF.R.U64 R19, R15, R11.reuse, R6 ;  /* 0x0000000b0f137219 */ /* 0x081fe40000001206 */
[----:B------:R-:W-:-:S02]  /*6c30*/  SHF.L.U32 R10, R10, R11, RZ ;  /* 0x0000000b0a0a7219 */ /* 0x000fc400000006ff */
[-C--:B------:R-:W-:Y:S01]  /*6c40*/  SHF.R.U32.HI R7, RZ, R11.reuse, R6 ;  /* 0x0000000bff077219 */ /* 0x080fe20000011606 */
[----:B------:R-:W-:Y:S01]  /*6c50*/  IMAD.MOV.U32 R6, RZ, RZ, R19 ;  /* 0x000000ffff067224 */ /* 0x000fe200078e0013 */
[----:B------:R-:W-:Y:S01]  /*6c60*/  SHF.L.U32 R24, R8, R11, RZ ;  /* 0x0000000b08187219 */ /* 0x000fe200000006ff */
[----:B------:R-:W0:Y:S01]  /*6c70*/  LDC R28, c[0x0][0x638] ;  /* 0x00018e00ff1c7b82 */ /* 0x000e220000000800 */
[----:B------:R-:W-:-:S07]  /*6c80*/  LOP3.LUT R30, RZ, R10, RZ, 0x33, !PT ;  /* 0x0000000aff1e7212 */ /* 0x000fce00078e33ff */
[----:B------:R-:W0:Y:S01]  /*6c90*/  LDC R29, c[0x0][0x610] ;  /* 0x00018400ff1d7b82 */ /* 0x000e220000000800 */
[----:B---34-:R-:W-:Y:S05]  /*6ca0*/  @!P0 BRA `(.L_x_161) ;  /* 0x0000000000288947 */ /* 0x018fea0003800000 */
[----:B------:R-:W3:Y:S02]  /*6cb0*/  LDC R6, c[0x0][0x64c] ;  /* 0x00019300ff067b82 */ /* 0x000ee40000000800 */
[----:B---3--:R-:W-:-:S05]  /*6cc0*/  IADD3 R11, P0, R19, R6, RZ ;  /* 0x00000006130b7210 */ /* 0x008fca0007f1e0ff */
        /* <DEDUP_REMOVED lines=8> */
.L_x_161:
[----:B------:R-:W-:Y:S01]  /*6d50*/  ISETP.NE.AND P0, PT, R2, 0x1, PT ;  /* 0x000000010200780c */ /* 0x000fe20003f05270 */
[----:B--2---:R-:W-:Y:S01]  /*6d60*/  VIADD R9, R21, 0xffffffff ;  /* 0xffffffff15097836 */ /* 0x004fe20000000000 */
[----:B-1----:R-:W-:Y:S01]  /*6d70*/  SHF.R.U64 R7, R6, R25, R7 ;  /* 0x0000001906077219 */ /* 0x002fe20000001207 */
[----:B------:R-:W-:Y:S01]  /*6d80*/  IMAD.MOV R20, RZ, RZ, -R20 ;  /* 0x000000ffff147224 */ /* 0x000fe200078e0a14 */
[----:B------:R-:W-:Y:S02]  /*6d90*/  LOP3.LUT R6, R15, R30, RZ, 0xc0, !PT ;  /* 0x0000001e0f067212 */ /* 0x000fe400078ec0ff */
[----:B------:R-:W-:Y:S01]  /*6da0*/  LOP3.LUT R12, R12, R9, RZ, 0xc0, !PT ;  /* 0x000000090c0c7212 */ /* 0x000fe200078ec0ff */
[----:B------:R-:W-:Y:S02]  /*6db0*/  IMAD.MOV R8, RZ, RZ, -R7 ;  /* 0x000000ffff087224 */ /* 0x000fe400078e0a07 */
[----:B------:R-:W-:Y:S02]  /*6dc0*/  IMAD R6, R24, R7, R6 ;  /* 0x0000000718067224 */ /* 0x000fe400078e0206 */
[----:B------:R-:W-:-:S02]  /*6dd0*/  IMAD.MOV.U32 R9, RZ, RZ, 0x1 ;  /* 0x00000001ff097424 */ /* 0x000fc400078e00ff */
[----:B------:R-:W-:Y:S02]  /*6de0*/  @P0 IMAD R23, R22, R20, R5 ;  /* 0x0000001416170224 */ /* 0x000fe400078e0205 */
[----:B0-----:R-:W-:Y:S02]  /*6df0*/  IMAD R5, R8, R28, R19 ;  /* 0x0000001c08057224 */ /* 0x001fe400078e0213 */
[----:B------:R-:W-:Y:S02]  /*6e00*/  IMAD R19, R6, R29, R23 ;  /* 0x0000001d06137224 */ /* 0x000fe400078e0217 */
[----:B------:R-:W-:Y:S02]  /*6e10*/  IMAD R6, R5, R21, R12 ;  /* 0x0000001505067224 */ /* 0x000fe400078e020c */
[----:B------:R-:W-:-:S03]  /*6e20*/  IMAD.MOV.U32 R8, RZ, RZ, R14 ;  /* 0x000000ffff087224 */ /* 0x000fc600078e000e */
[----:B------:R-:W-:Y:S02]  /*6e30*/  SEL R20, R6, R19, !P0 ;  /* 0x0000001306147207 */ /* 0x000fe40004000000 */
[----:B------:R-:W-:-:S07]  /*6e40*/  SEL R19, R19, R6, !P0 ;  /* 0x0000000613137207 */ /* 0x000fce0004000000 */
.L_x_159:
[----:B------:R-:W-:-:S08]  /*6e50*/  NOP ;  /* 0x0000000000007918 */ /* 0x000fd00000000000 */
[----:B------:R-:W0:-:S00]  /*6e60*/  USETMAXREG.DEALLOC.CTAPOOL 0x28 ;  /* 0x00000028000079c8 */ /* 0x000e0000080e0500 */
[----:B0-----:R-:W-:-:S13]  /*6e70*/  ISETP.NE.AND P0, PT, R0, RZ, PT ;  /* 0x000000ff0000720c */ /* 0x001fda0003f05270 */
[----:B------:R-:W-:Y:S05]  /*6e80*/  @P0 EXIT ;  /* 0x000000000000094d */ /* 0x000fea0003800000 */
[----:B------:R-:W-:Y:S01]  /*6e90*/  LOP3.LUT P0, RZ, R9, 0xff, RZ, 0xc0, !PT ;  /* 0x000000ff09ff7812 */ /* 0x000fe2000780c0ff */
[----:B------:R-:W-:Y:S02]  /*6ea0*/  IMAD.MOV.U32 R0, RZ, RZ, 0x1 ;  /* 0x00000001ff007424 */ /* 0x000fe400078e00ff */
[----:B------:R-:W-:-:S10]  /*6eb0*/  IMAD.MOV.U32 R12, RZ, RZ, RZ ;  /* 0x000000ffff0c7224 */ /* 0x000fd400078e00ff */
[----:B------:R-:W-:Y:S05]  /*6ec0*/  @!P0 BRA `(.L_x_162) ;  /* 0x0000000c00448947 */ /* 0x000fea0003800000 */
[----:B------:R-:W0:Y:S01]  /*6ed0*/  LDC R0, c[0x0][0x28c] ;  /* 0x0000a300ff007b82 */ /* 0x000e220000000800 */
[----:B------:R-:W-:Y:S01]  /*6ee0*/  LOP3.LUT P0, RZ, R3, 0x1f, RZ, 0xc0, !PT ;  /* 0x0000001f03ff7812 */ /* 0x000fe2000780c0ff */
[----:B------:R-:W-:Y:S01]  /*6ef0*/  ULDC UR5, c[0x0][0x658] ;  /* 0x0001960000057ab9 */ /* 0x000fe20000000800 */
[----:B------:R-:W-:Y:S01]  /*6f00*/  UMOV UR6, 0xffffffff ;  /* 0xffffffff00067882 */ /* 0x000fe20000000000 */
[----:B------:R-:W-:Y:S01]  /*6f10*/  BSSY B0, `(.L_x_162) ;  /* 0x00000cc000007945 */ /* 0x000fe20003800000 */
[----:B------:R-:W-:Y:S01]  /*6f20*/  USHF.L.U32 UR6, UR6, UR5, URZ ;  /* 0x0000000506067299 */ /* 0x000fe2000800063f */
[C---:B------:R-:W-:Y:S01]  /*6f30*/  ISETP.NE.AND P2, PT, R4.reuse, RZ, PT ;  /* 0x000000ff0400720c */ /* 0x040fe20003f45270 */
[----:B------:R-:W-:Y:S01]  /*6f40*/  UMOV UR7, 0x1 ;  /* 0x0000000100077882 */ /* 0x000fe20000000000 */
[----:B------:R-:W-:Y:S01]  /*6f50*/  ISETP.NE.OR P0, PT, R4, RZ, !P0 ;  /* 0x000000ff0400720c */ /* 0x000fe20004705670 */
[----:B------:R-:W-:Y:S01]  /*6f60*/  IMAD.MOV.U32 R13, RZ, RZ, 0x1 ;  /* 0x00000001ff0d7424 */ /* 0x000fe200078e00ff */
[----:B------:R-:W-:Y:S01]  /*6f70*/  LOP3.LUT R11, R18, 0x2, RZ, 0xfc, !PT ;  /* 0x00000002120b7812 */ /* 0x000fe200078efcff */
[----:B------:R-:W-:Y:S01]  /*6f80*/  IMAD.MOV.U32 R12, RZ, RZ, RZ ;  /* 0x000000ffff0c7224 */ /* 0x000fe200078e00ff */
[----:B------:R-:W-:Y:S01]  /*6f90*/  ULDC UR4, c[0x0][0x600] ;  /* 0x0001800000047ab9 */ /* 0x000fe20000000800 */
[----:B------:R-:W-:-:S02]  /*6fa0*/  USHF.L.U32 UR13, UR7, UR5, URZ ;  /* 0x00000005070d7299 */ /* 0x000fc4000800063f */
[----:B------:R-:W-:Y:S02]  /*6fb0*/  UIADD3 UR4, UR4, -0x1, URZ ;  /* 0xffffffff04047890 */ /* 0x000fe4000fffe03f */
[----:B------:R-:W-:Y:S01]  /*6fc0*/  ULOP3.LUT UR5, URZ, UR6, URZ, 0x33, !UPT ;  /* 0x000000063f057292 */ /* 0x000fe2000f8e333f */
[----:B------:R-:W-:Y:S01]  /*6fd0*/  ULDC.64 UR22, c[0x0][0x198] ;  /* 0x0000660000167ab9 */ /* 0x000fe20000000a00 */
[----:B0-----:R-:W-:-:S05]  /*6fe0*/  VIADD R0, R0, 0x7f ;  /* 0x0000007f00007836 */ /* 0x001fca0000000000 */
[----:B------:R-:W-:-:S04]  /*6ff0*/  SHF.R.S32.HI R3, RZ, 0x1f, R0 ;  /* 0x0000001fff037819 */ /* 0x000fc80000011400 */
[----:B------:R-:W-:Y:S01]  /*7000*/  LEA.HI R3, R3, R0, RZ, 0x7 ;  /* 0x0000000003037211 */ /* 0x000fe200078f38ff */
[----:B------:R-:W-:-:S03]  /*7010*/  IMAD.MOV.U32 R0, RZ, RZ, 0x1 ;  /* 0x00000001ff007424 */ /* 0x000fc600078e00ff */
[----:B------:R-:W-:-:S05]  /*7020*/  SHF.R.S32.HI R3, RZ, 0x7, R3 ;  /* 0x00000007ff037819 */ /* 0x000fca0000011403 */
[----:B------:R-:W-:-:S07]  /*7030*/  VIADD R10, R3, 0x1 ;  /* 0x00000001030a7836 */ /* 0x000fce0000000000 */
.L_x_174:
[----:B------:R-:W-:-:S03]  /*7040*/  UMOV UR6, 0xffffffff ;  /* 0xffffffff00067882 */ /* 0x000fc60000000000 */
[----:B------:R-:W-:Y:S05]  /*7050*/  BRA.DIV UR6, `(.L_x_163) ;  /* 0x0000000e06a87947 */ /* 0x000fea000b800000 */
[----:B------:R-:W-:-:S13]  /*7060*/  ELECT P6, URZ, PT ;  /* 0x00000000003f782f */ /* 0x000fda00038c0000 */
.L_x_184:
[----:B------:R-:W-:Y:S04]  /*7070*/  BSSY B1, `(.L_x_164) ;  /* 0x0000044000017945 */ /* 0x000fe80003800000 */
[----:B------:R-:W-:Y:S05]  /*7080*/  @!P6 BRA `(.L_x_165) ;  /* 0x000000040008e947 */ /* 0x000fea0003800000 */
[----:B------:R-:W0:Y:S02]  /*7090*/  LDC R4, c[0x0][0x28c] ;  /* 0x0000a300ff047b82 */ /* 0x000e240000000800 */
[----:B0-----:R-:W-:-:S13]  /*70a0*/  ISETP.GE.AND P1, PT, R4, 0x1, PT ;  /* 0x000000010400780c */ /* 0x001fda0003f26270 */
[----:B------:R-:W-:Y:S05]  /*70b0*/  @!P1 BRA `(.L_x_165) ;  /* 0x0000000000fc9947 */ /* 0x000fea0003800000 */
[----:B------:R-:W-:Y:S02]  /*70c0*/  IMAD.SHL.U32 R19, R19, 0x80, RZ ;  /* 0x0000008013137824 */ /* 0x000fe400078e00ff */
[----:B------:R-:W-:Y:S02]  /*70d0*/  IMAD.SHL.U32 R20, R20, 0x80, RZ ;  /* 0x0000008014147824 */ /* 0x000fe400078e00ff */
[----:B------:R-:W-:Y:S02]  /*70e0*/  IMAD.MOV.U32 R21, RZ, RZ, RZ ;  /* 0x000000ffff157224 */ /* 0x000fe400078e00ff */
[----:B------:R-:W-:Y:S02]  /*70f0*/  IMAD.MOV.U32 R4, RZ, RZ, R10 ;  /* 0x000000ffff047224 */ /* 0x000fe400078e000a */
[----:B------:R-:W-:Y:S02]  /*7100*/  IMAD.MOV.U32 R5, RZ, RZ, R0 ;  /* 0x000000ffff057224 */ /* 0x000fe400078e0000 */
[----:B------:R-:W-:-:S02]  /*7110*/  IMAD.MOV.U32 R6, RZ, RZ, R12 ;  /* 0x000000ffff067224 */ /* 0x000fc400078e000c */
[----:B------:R-:W-:-:S07]  /*7120*/  VIADD R22, R19, 0x40 ;  /* 0x0000004013167836 */ /* 0x000fce0000000000 */
.L_x_169:
[----:B------:R-:W0:Y:S01]  /*7130*/  S2R R14, SR_CgaCtaId ;  /* 0x00000000000e7919 */ /* 0x000e220000008800 */
[----:B------:R-:W-:Y:S01]  /*7140*/  MOV R7, 0x400 ;  /* 0x0000040000077802 */ /* 0x000fe20000000f00 */
[----:B------:R-:W1:Y:S03]  /*7150*/  @!P2 LDC R9, c[0x0][0x500] ;  /* 0x00014000ff09ab82 */ /* 0x000e660000000800 */
[----:B0-----:R-:W-:Y:S02]  /*7160*/  LEA R15, R14, R7, 0x18 ;  /* 0x000000070e0f7211 */ /* 0x001fe400078ec0ff */
[----:B------:R-:W-:-:S03]  /*7170*/  SHF.L.U32 R7, R5, 0x1f, RZ ;  /* 0x0000001f05077819 */ /* 0x000fc600000006ff */
[----:B------:R-:W-:-:S04]  /*7180*/  IMAD R14, R6, 0x8, R15 ;  /* 0x00000008060e7824 */ /* 0x000fc800078e020f */
[----:B------:R-:W0:Y:S02]  /*7190*/  SYNCS.PHASECHK.TRANS64.TRYWAIT P1, [R14+URZ+0x18], R7 ;  /* 0x000018070e0075a7 */ /* 0x000e24000802017f */
[----:B01----:R-:W-:Y:S05]  /*71a0*/  @!P1 BRA `(.L_x_166) ;  /* 0x0000000c00749947 */ /* 0x003fea0003800000 */
.L_x_185:
[----:B0-----:R-:W-:Y:S01]  /*71b0*/  PRMT R7, R11, 0x9910, RZ ;  /* 0x000099100b077816 */ /* 0x001fe200000000ff */
[----:B------:R0:W-:Y:S03]  /*71c0*/  @!P2 SYNCS.ARRIVE.TRANS64 RZ, [R14+URZ], R9 ;  /* 0x000000090effa9a7 */ /* 0x0001e6000800003f */
[----:B------:R-:W-:-:S13]  /*71d0*/  ISETP.NE.AND P1, PT, R7, 0x2, PT ;  /* 0x000000020700780c */ /* 0x000fda0003f25270 */
[----:B0-----:R-:W-:Y:S05]  /*71e0*/  @P1 BRA `(.L_x_167) ;  /* 0x0000000000041947 */ /* 0x001fea0003800000 */
[----:B------:R-:W-:Y:S01]  /*71f0*/  BPT.TRAP 0x1 ;  /* 0x000000040000795c */ /* 0x000fe20000300000 */
.L_x_167:
[----:B------:R-:W-:Y:S05]  /*7200*/  @P0 BRA `(.L_x_168) ;  /* 0x0000000000040947 */ /* 0x000fea0003800000 */
[----:B------:R-:W-:Y:S01]  /*7210*/  BPT.TRAP 0x1 ;  /* 0x000000040000795c */ /* 0x000fe20000300000 */
.L_x_168:
[----:B------:R-:W-:Y:S01]  /*7220*/  IMAD R15, R6, 0x8000, R15 ;  /* 0x00008000060f7824 */ /* 0x000fe200078e020f */
[----:B------:R-:W-:Y:S01]  /*7230*/  R2UR UR35, R21 ;  /* 0x00000000152372ca */ /* 0x000fe200000e0000 */
[----:B------:R-:W-:Y:S01]  /*7240*/  VIADD R4, R4, 0xffffffff ;  /* 0xffffffff04047836 */ /* 0x000fe20000000000 */
[----:B------:R-:W-:Y:S01]  /*7250*/  R2UR UR33, R14 ;  /* 0x000000000e2172ca */ /* 0x000fe200000e0000 */
[----:B------:R-:W-:Y:S01]  /*7260*/  UIADD3 UR6, UP0, UR22, 0xf0, URZ ;  /* 0x000000f016067890 */ /* 0x000fe2000ff1e03f */
[----:B------:R-:W-:Y:S01]  /*7270*/  R2UR UR8, R15 ;  /* 0x000000000f0872ca */ /* 0x000fe200000e0000 */
[----:B------:R-:W-:Y:S01]  /*7280*/  UIADD3 UR30, UP1, UR22, 0x1f0, URZ ;  /* 0x000001f0161e7890 */ /* 0x000fe2000ff3e03f */
[----:B------:R-:W-:Y:S01]  /*7290*/  R2UR UR36, R8 ;  /* 0x00000000082472ca */ /* 0x000fe200000e0000 */
[----:B------:R-:W-:Y:S01]  /*72a0*/  UIADD3.X UR7, URZ, UR23, URZ, UP0, !UPT ;  /* 0x000000173f077290 */ /* 0x000fe200087fe43f */
[----:B------:R-:W-:Y:S01]  /*72b0*/  R2UR UR34, R19 ;  /* 0x00000000132272ca */ /* 0x000fe200000e0000 */
[----:B------:R-:W-:Y:S01]  /*72c0*/  UIADD3.X UR31, URZ, UR23, URZ, UP1, !UPT ;  /* 0x000000173f1f7290 */ /* 0x000fe20008ffe43f */
[----:B------:R-:W-:Y:S01]  /*72d0*/  R2UR UR26, R22 ;  /* 0x00000000161a72ca */ /* 0x000fe200000e0000 */
[----:B------:R-:W-:Y:S01]  /*72e0*/  VIADD R6, R6, 0x1 ;  /* 0x0000000106067836 */ /* 0x000fe20000000000 */
[----:B------:R-:W-:Y:S01]  /*72f0*/  R2UR UR19, R20 ;  /* 0x00000000141372ca */ /* 0x000fe200000e0000 */
[----:B------:R-:W-:Y:S01]  /*7300*/  UIADD3 UR10, UR35, 0x40, URZ ;  /* 0x00000040230a7890 */ /* 0x000fe2000fffe03f */
[----:B------:R-:W-:Y:S01]  /*7310*/  ISETP.GT.AND P3, PT, R4, 0x1, PT ;  /* 0x000000010400780c */ /* 0x000fe20003f64270 */
[----:B------:R-:W-:Y:S01]  /*7320*/  UMOV UR14, 0x0 ;  /* 0x00000000000e7882 */ /* 0x000fe20000000000 */
[----:B------:R-:W-:Y:S01]  /*7330*/  UMOV UR15, 0x10000000 ;  /* 0x10000000000f7882 */ /* 0x000fe20000000000 */
[----:B------:R-:W-:Y:S01]  /*7340*/  UIADD3 UR32, UR8, 0x100, URZ ;  /* 0x0000010008207890 */ /* 0x000fe2000fffe03f */
[C---:B------:R-:W-:Y:S01]  /*7350*/  ISETP.NE.AND P1, PT, R6.reuse, 0x3, PT ;  /* 0x000000030600780c */ /* 0x040fe20003f25270 */
[----:B------:R-:W-:Y:S01]  /*7360*/  UIADD3 UR24, UR8, 0x4100, URZ ;  /* 0x0000410008187890 */ /* 0x000fe2000fffe03f */
[----:B------:R-:W-:Y:S01]  /*7370*/  VIADD R21, R21, 0x80 ;  /* 0x0000008015157836 */ /* 0x000fe20000000000 */
[----:B------:R-:W-:Y:S01]  /*7380*/  UIADD3 UR16, UR8, 0x18100, URZ ;  /* 0x0001810008107890 */ /* 0x000fe2000fffe03f */
[----:B------:R-:W-:Y:S01]  /*7390*/  SEL R14, RZ, 0x1, P1 ;  /* 0x00000001ff0e7807 */ /* 0x000fe20000800000 */
[----:B------:R-:W-:Y:S01]  /*73a0*/  UIADD3 UR8, UR8, 0x1c100, URZ ;  /* 0x0001c10008087890 */ /* 0x000fe2000fffe03f */
[----:B------:R-:W-:Y:S01]  /*73b0*/  SEL R6, R6, RZ, P1 ;  /* 0x000000ff06067207 */ /* 0x000fe20000800000 */
[----:B------:R-:W-:Y:S01]  /*73c0*/  UMOV UR25, UR33 ;  /* 0x0000002100197c82 */ /* 0x000fe20008000000 */
[----:B------:R-:W-:Y:S01]  /*73d0*/  UMOV UR27, UR35 ;  /* 0x00000023001b7c82 */ /* 0x000fe20008000000 */
[----:B------:R-:W-:Y:S01]  /*73e0*/  UMOV UR28, UR36 ;  /* 0x00000024001c7c82 */ /* 0x000fe20008000000 */
[----:B------:R0:W-:Y:S01]  /*73f0*/  UTMALDG.3D [UR32], [UR6], desc[UR14] ;  /* 0x00000e20060075b4 */ /* 0x0001e20008011000 */
[----:B------:R-:W-:Y:S01]  /*7400*/  UMOV UR17, UR33 ;  /* 0x0000002100117c82 */ /* 0x000fe20008000000 */
[----:B------:R-:W-:Y:S01]  /*7410*/  UMOV UR18, UR35 ;  /* 0x0000002300127c82 */ /* 0x000fe20008000000 */
[----:B------:R-:W-:Y:S01]  /*7420*/  UMOV UR20, UR36 ;  /* 0x0000002400147c82 */ /* 0x000fe20008000000 */
[----:B------:R-:W-:Y:S01]  /*7430*/  UMOV UR9, UR33 ;  /* 0x0000002100097c82 */ /* 0x000fe20008000000 */
[----:B------:R-:W-:Y:S01]  /*7440*/  UMOV UR11, UR19 ;  /* 0x00000013000b7c82 */ /* 0x000fe20008000000 */
[----:B------:R-:W-:Y:S01]  /*7450*/  UMOV UR12, UR36 ;  /* 0x00000024000c7c82 */ /* 0x000fe20008000000 */
[----:B------:R-:W-:Y:S01]  /*7460*/  LOP3.LUT R5, R5, R14, RZ, 0x3c, !PT ;  /* 0x0000000e05057212 */ /* 0x000fe200078e3cff */
[----:B------:R0:W-:Y:S01]  /*7470*/  UTMALDG.3D [UR24], [UR6], desc[UR14] ;  /* 0x00000e18060075b4 */ /* 0x0001e20008011000 */
[----:B------:R0:W-:Y:S01]  /*7480*/  UTMALDG.3D [UR16], [UR30], desc[UR14] ;  /* 0x00000e101e0075b4 */ /* 0x0001e20008011000 */
[----:B------:R0:W-:Y:S02]  /*7490*/  UTMALDG.3D [UR8], [UR30], desc[UR14] ;  /* 0x00000e081e0075b4 */ /* 0x0001e40008011000 */
[----:B0-----:R-:W-:Y:S05]  /*74a0*/  @P3 BRA `(.L_x_169) ;  /* 0xfffffffc00203947 */ /* 0x001fea000383ffff */
.L_x_165:
[----:B------:R-:W-:Y:S05]  /*74b0*/  BSYNC B1 ;  /* 0x0000000000017941 */ /* 0x000fea0003800000 */
.L_x_164:
[----:B------:R-:W-:Y:S01]  /*74c0*/  LOP3.LUT P3, RZ, R13, 0xff, RZ, 0xc0, !PT ;  /* 0x000000ff0dff7812 */ /* 0x000fe2000786c0ff */
[----:B------:R-:W-:Y:S01]  /*74d0*/  IMAD.IADD R12, R3, 0x1, R12 ;  /* 0x00000001030c7824 */ /* 0x000fe200078e020c */
[----:B------:R-:W-:Y:S01]  /*74e0*/  IADD3 R16, P4, R16, UR38, RZ ;  /* 0x0000002610107c10 */ /* 0x000fe2000ff9e0ff */
[----:B------:R-:W-:Y:S01]  /*74f0*/  ULDC.64 UR6, c[0x0][0x650] ;  /* 0x0001940000067ab9 */ /* 0x000fe20000000a00 */
[----:B------:R-:W-:Y:S01]  /*7500*/  BSSY B1, `(.L_x_170) ;  /* 0x000006a000017945 */ /* 0x000fe20003800000 */
[----:B------:R-:W-:Y:S01]  /*7510*/  IMAD.MOV.U32 R19, RZ, RZ, -0x1 ;  /* 0xffffffffff137424 */ /* 0x000fe200078e00ff */
[----:B------:R-:W-:Y:S01]  /*7520*/  ISETP.GT.U32.AND P1, PT, R12, 0x2, PT ;  /* 0x000000020c00780c */ /* 0x000fe20003f24070 */
[----:B------:R-:W-:Y:S01]  /*7530*/  IMAD.MOV.U32 R20, RZ, RZ, -0x1 ;  /* 0xffffffffff147424 */ /* 0x000fe200078e00ff */
[----:B------:R-:W-:Y:S01]  /*7540*/  IADD3.X R17, R17, UR41, RZ, P4, !PT ;  /* 0x0000002911117c10 */ /* 0x000fe2000a7fe4ff */
[----:B------:R-:W-:Y:S01]  /*7550*/  IMAD.MOV.U32 R8, RZ, RZ, -0x1 ;  /* 0xffffffffff087424 */ /* 0x000fe200078e00ff */
[----:B------:R-:W-:-:S02]  /*7560*/  ISETP.LT.U32.AND P1, PT, R3, 0x3, P1 ;  /* 0x000000030300780c */ /* 0x000fc40000f21070 */
[----:B------:R-:W-:Y:S01]  /*7570*/  PRMT R13, RZ, 0x7610, R13 ;  /* 0x00007610ff0d7816 */ /* 0x000fe2000000000d */
[----:B------:R-:W0:Y:S01]  /*7580*/  @P3 S2R R5, SR_CgaCtaId ;  /* 0x0000000000053919 */ /* 0x000e220000008800 */
[----:B------:R-:W-:-:S04]  /*7590*/  @P3 MOV R4, 0x400 ;  /* 0x0000040000043802 */ /* 0x000fc80000000f00 */
[----:B0-----:R-:W-:Y:S01]  /*75a0*/  @P3 LEA R6, R5, R4, 0x18 ;  /* 0x0000000405063211 */ /* 0x001fe200078ec0ff */
[----:B------:R-:W-:-:S03]  /*75b0*/  IMAD.WIDE.U32 R4, R12, -0x55555555, RZ ;  /* 0xaaaaaaab0c047825 */ /* 0x000fc600078e00ff */
[----:B------:R0:W-:Y:S01]  /*75c0*/  @P3 SYNCS.ARRIVE.TRANS64.A1T0 RZ, [R6+URZ+0x48], RZ ;  /* 0x000048ff06ff39a7 */ /* 0x0001e2000810003f */
[----:B------:R-:W-:Y:S02]  /*75d0*/  ISETP.GE.U32.AND P3, PT, R3, 0x3, PT ;  /* 0x000000030300780c */ /* 0x000fe40003f66070 */
[----:B------:R-:W-:Y:S02]  /*75e0*/  SHF.R.U32.HI R7, RZ, 0x1, R5 ;  /* 0x00000001ff077819 */ /* 0x000fe40000011605 */
[----:B------:R-:W-:Y:S02]  /*75f0*/  SEL R5, RZ, 0x1, !P1 ;  /* 0x00000001ff057807 */ /* 0x000fe40004800000 */
[----:B------:R-:W-:Y:S01]  /*7600*/  ISETP.GE.U32.AND P1, PT, R16, UR6, PT ;  /* 0x0000000610007c0c */ /* 0x000fe2000bf26070 */
[----:B------:R-:W-:Y:S01]  /*7610*/  IMAD R12, R7, -0x3, R12 ;  /* 0xfffffffd070c7824 */ /* 0x000fe200078e020c */
[----:B------:R-:W-:Y:S02]  /*7620*/  LOP3.LUT R0, R0, R5, RZ, 0x3c, !PT ;  /* 0x0000000500007212 */ /* 0x000fe400078e3cff */
[----:B------:R-:W-:-:S02]  /*7630*/  ISETP.GE.U32.AND.EX P1, PT, R17, UR7, PT, P1 ;  /* 0x0000000711007c0c */ /* 0x000fc4000bf26110 */
[----:B------:R-:W-:Y:S02]  /*7640*/  PRMT R4, RZ, 0x7610, R4 ;  /* 0x00007610ff047816 */ /* 0x000fe40000000004 */
[----:B------:R-:W-:-:S09]  /*7650*/  @P3 LOP3.LUT R0, R0, 0x1, R7, 0x78, !PT ;  /* 0x0000000100003812 */ /* 0x000fd200078e7807 */
[----:B0-----:R-:W-:Y:S05]  /*7660*/  @P1 BRA `(.L_x_171) ;  /* 0x00000004004c1947 */ /* 0x001fea0003800000 */
[----:B------:R-:W-:Y:S01]  /*7670*/  ULDC.64 UR6, c[0x0][0x628] ;  /* 0x00018a0000067ab9 */ /* 0x000fe20000000a00 */
[----:B------:R-:W0:Y:S01]  /*7680*/  S2R R15, SR_CTAID.X ;  /* 0x00000000000f7919 */ /* 0x000e220000002500 */
[----:B------:R-:W-:Y:S01]  /*7690*/  ISETP.NE.U32.AND P1, PT, RZ, UR6, PT ;  /* 0x00000006ff007c0c */ /* 0x000fe2000bf25070 */
[----:B------:R-:W-:Y:S01]  /*76a0*/  ULDC UR9, c[0x0][0x630] ;  /* 0x00018c0000097ab9 */ /* 0x000fe20000000800 */
[----:B------:R-:W-:Y:S01]  /*76b0*/  IMAD.MOV.U32 R4, RZ, RZ, R16 ;  /* 0x000000ffff047224 */ /* 0x000fe200078e0010 */
[----:B------:R-:W1:Y:S01]  /*76c0*/  S2R R14, SR_CTAID.Y ;  /* 0x00000000000e7919 */ /* 0x000e620000002600 */
[----:B------:R-:W-:Y:S01]  /*76d0*/  ISETP.NE.AND.EX P1, PT, RZ, UR7, PT, P1 ;  /* 0x00000007ff007c0c */ /* 0x000fe2000bf25310 */
[----:B------:R-:W-:-:S12]  /*76e0*/  IMAD.MOV.U32 R5, RZ, RZ, R17 ;  /* 0x000000ffff057224 */ /* 0x000fd800078e0011 */
[----:B------:R-:W-:Y:S05]  /*76f0*/  @!P1 BRA `(.L_x_172) ;  /* 0x0000000000289947 */ /* 0x000fea0003800000 */
[----:B------:R-:W-:Y:S02]  /*7700*/  ULDC UR8, c[0x0][0x634] ;  /* 0x00018d0000087ab9 */ /* 0x000fe40000000800 */
[----:B------:R-:W-:-:S05]  /*7710*/  IADD3 R9, P1, R16, UR8, RZ ;  /* 0x0000000810097c10 */ /* 0x000fca000ff3e0ff */
[----:B------:R-:W-:-:S04]  /*7720*/  IMAD.X R19, RZ, RZ, R17, P1 ;  /* 0x000000ffff137224 */ /* 0x000fc800008e0611 */
[----:B------:R-:W-:-:S04]  /*7730*/  IMAD.WIDE.U32 R6, R19, UR6, RZ ;  /* 0x0000000613067c25 */ /* 0x000fc8000f8e00ff */
[----:B------:R-:W-:-:S04]  /*7740*/  IMAD.WIDE.U32 R6, P1, R9, UR7, R6 ;  /* 0x0000000709067c25 */ /* 0x000fc8000f820006 */
[----:B------:R-:W-:-:S04]  /*7750*/  IMAD.WIDE.U32 R8, R9, UR6, RZ ;  /* 0x0000000609087c25 */ /* 0x000fc8000f8e00ff */
[----:B------:R-:W-:Y:S01]  /*7760*/  IMAD.X R5, RZ, RZ, RZ, P1 ;  /* 0x000000ffff057224 */ /* 0x000fe200008e06ff */
[----:B------:R-:W-:Y:S01]  /*7770*/  IADD3 RZ, P1, R9, R6, RZ ;  /* 0x0000000609ff7210 */ /* 0x000fe20007f3e0ff */
[----:B------:R-:W-:-:S04]  /*7780*/  IMAD.MOV.U32 R4, RZ, RZ, R7 ;  /* 0x000000ffff047224 */ /* 0x000fc800078e0007 */
[----:B------:R-:W-:-:S08]  /*7790*/  IMAD.WIDE.U32.X R4, R19, UR7, R4, P1 ;  /* 0x0000000713047c25 */ /* 0x000fd000088e0404 */
.L_x_172:
[--C-:B------:R-:W-:Y:S01]  /*77a0*/  SHF.R.U64 R8, R4, UR9, R5.reuse ;  /* 0x0000000904087c19 */ /* 0x100fe20008001205 */
[----:B------:R-:W-:Y:S01]  /*77b0*/  ULDC.64 UR6, c[0x0][0x620] ;  /* 0x0001880000067ab9 */ /* 0x000fe20000000a00 */
[----:B------:R-:W-:Y:S01]  /*77c0*/  SHF.R.U32.HI R4, RZ, UR9, R5 ;  /* 0x00000009ff047c19 */ /* 0x000fe20008011605 */
[----:B------:R-:W2:Y:S01]  /*77d0*/  LDC R24, c[0x0][0x144] ;  /* 0x00005100ff187b82 */ /* 0x000ea20000000800 */
[----:B------:R-:W-:Y:S01]  /*77e0*/  IADD3 R7, P1, RZ, -R8, RZ ;  /* 0x80000008ff077210 */ /* 0x000fe20007f3e0ff */
[----:B------:R-:W-:Y:S01]  /*77f0*/  ULDC.64 UR10, c[0x0][0x640] ;  /* 0x00019000000a7ab9 */ /* 0x000fe20000000a00 */
[----:B0-----:R-:W-:Y:S01]  /*7800*/  I2FP.F32.U32 R9, R15 ;  /* 0x0000000f00097245 */ /* 0x001fe20000201000 */
[----:B------:R-:W-:Y:S02]  /*7810*/  ULDC UR8, c[0x0][0x608] ;  /* 0x0001820000087ab9 */ /* 0x000fe40000000800 */
[----:B------:R-:W-:Y:S01]  /*7820*/  IMAD.X R4, RZ, RZ, ~R4, P1 ;  /* 0x000000ffff047224 */ /* 0x000fe200008e0e04 */
[----:B------:R-:W-:Y:S01]  /*7830*/  ISETP.NE.U32.AND P1, PT, RZ, UR10, PT ;  /* 0x0000000aff007c0c */ /* 0x000fe2000bf25070 */
[----:B------:R-:W0:Y:S02]  /*7840*/  LDC R21, c[0x0][0x148] ;  /* 0x00005200ff157b82 */ /* 0x000e240000000800 */
[----:B------:R-:W-:Y:S01]  /*7850*/  IMAD R6, R4, UR6, RZ ;  /* 0x0000000604067c24 */ /* 0x000fe2000f8e02ff */
[----:B------:R-:W-:Y:S01]  /*7860*/  ISETP.NE.AND.EX P1, PT, RZ, UR11, PT, P1 ;  /* 0x0000000bff007c0c */ /* 0x000fe2000bf25310 */
[----:B------:R-:W-:Y:S01]  /*7870*/  IMAD.WIDE.U32 R4, R7, UR6, R16 ;  /* 0x0000000607047c25 */ /* 0x000fe2000f8e0010 */
[----:B------:R-:W-:-:S03]  /*7880*/  ULDC UR6, c[0x0][0x150] ;  /* 0x0000540000067ab9 */ /* 0x000fc60000000800 */
[----:B------:R-:W-:Y:S02]  /*7890*/  IMAD R7, R7, UR7, R6 ;  /* 0x0000000707077c24 */ /* 0x000fe4000f8e0206 */
[----:B------:R-:W-:Y:S01]  /*78a0*/  FMUL R6, R9, UR6 ;  /* 0x0000000609067c20 */ /* 0x000fe20008400000 */
[----:B------:R-:W-:Y:S01]  /*78b0*/  ULDC UR6, c[0x0][0x618] ;  /* 0x0001860000067ab9 */ /* 0x000fe20000000800 */
[----:B------:R-:W-:Y:S01]  /*78c0*/  ULDC UR7, c[0x0][0x154] ;  /* 0x0000550000077ab9 */ /* 0x000fe20000000800 */
[----:B------:R-:W-:-:S03]  /*78d0*/  IMAD.IADD R5, R5, 0x1, R7 ;  /* 0x0000000105057824 */ /* 0x000fc600078e0207 */
[----:B------:R-:W3:Y:S02]  /*78e0*/  F2I.U32.TRUNC.NTZ R6, R6 ;  /* 0x0000000600067305 */ /* 0x000ee4000020f000 */
[----:B------:R-:W-:Y:S02]  /*78f0*/  SHF.R.U64 R9, R4, UR6, R5 ;  /* 0x0000000604097c19 */ /* 0x000fe40008001205 */
[----:B-1----:R-:W-:-:S05]  /*7900*/  I2FP.F32.U32 R4, R14 ;  /* 0x0000000e00047245 */ /* 0x002fca0000201000 */
[----:B------:R-:W-:Y:S01]  /*7910*/  FMUL R22, R4, UR7 ;  /* 0x0000000704167c20 */ /* 0x000fe20008400000 */
[----:B------:R-:W-:Y:S01]  /*7920*/  SHF.R.U32.HI R4, RZ, UR6, R5 ;  /* 0x00000006ff047c19 */ /* 0x000fe20008011605 */
[----:B------:R-:W-:-:S03]  /*7930*/  ULDC UR6, c[0x0][0x658] ;  /* 0x0001960000067ab9 */ /* 0x000fc60000000800 */
[--C-:B------:R-:W-:Y:S01]  /*7940*/  SHF.R.U64 R20, R9, UR8, R4.reuse ;  /* 0x0000000809147c19 */ /* 0x100fe20008001204 */
[----:B------:R-:W1:Y:S01]  /*7950*/  F2I.U32.TRUNC.NTZ R22, R22 ;  /* 0x0000001600167305 */ /* 0x000e62000020f000 */
[----:B------:R-:W-:Y:S01]  /*7960*/  SHF.R.U32.HI R5, RZ, UR8, R4 ;  /* 0x00000008ff057c19 */ /* 0x000fe20008011604 */
[----:B---3--:R-:W-:-:S03]  /*7970*/  IMAD.MOV R6, RZ, RZ, -R6 ;  /* 0x000000ffff067224 */ /* 0x008fc600078e0a06 */
[----:B------:R-:W-:Y:S01]  /*7980*/  SHF.R.U64 R19, R20, UR6, R5 ;  /* 0x0000000614137c19 */ /* 0x000fe20008001205 */
[----:B--2---:R-:W-:Y:S01]  /*7990*/  IMAD R15, R24, R6, R15 ;  /* 0x00000006180f7224 */ /* 0x004fe200078e020f */
[----:B------:R-:W-:-:S03]  /*79a0*/  SHF.R.U32.HI R23, RZ, UR6, R5 ;  /* 0x00000006ff177c19 */ /* 0x000fc60008011605 */
[----:B------:R-:W-:Y:S02]  /*79b0*/  IMAD.MOV.U32 R4, RZ, RZ, R19 ;  /* 0x000000ffff047224 */ /* 0x000fe400078e0013 */
[----:B------:R-:W-:Y:S01]  /*79c0*/  IMAD.MOV.U32 R5, RZ, RZ, R23 ;  /* 0x000000ffff057224 */ /* 0x000fe200078e0017 */
[----:B-1----:R-:W-:Y:S06]  /*79d0*/  @!P1 BRA `(.L_x_173) ;  /* 0x0000000000289947 */ /* 0x002fec0003800000 */
[----:B------:R-:W-:Y:S02]  /*79e0*/  ULDC UR6, c[0x0][0x64c] ;  /* 0x0001930000067ab9 */ /* 0x000fe40000000800 */
[----:B------:R-:W-:-:S05]  /*79f0*/  IADD3 R5, P1, R19, UR6, RZ ;  /* 0x0000000613057c10 */ /* 0x000fca000ff3e0ff */
[----:B------:R-:W-:-:S04]  /*7a00*/  IMAD.X R23, RZ, RZ, R23, P1 ;  /* 0x000000ffff177224 */ /* 0x000fc800008e0617 */
[----:B------:R-:W-:-:S04]  /*7a10*/  IMAD.WIDE.U32 R6, R23, UR10, RZ ;  /* 0x0000000a17067c25 */ /* 0x000fc8000f8e00ff */
[----:B------:R-:W-:-:S04]  /*7a20*/  IMAD.WIDE.U32 R6, P1, R5, UR11, R6 ;  /* 0x0000000b05067c25 */ /* 0x000fc8000f820006 */
[----:B------:R-:W-:-:S04]  /*7a30*/  IMAD.WIDE.U32 R4, R5, UR10, RZ ;  /* 0x0000000a05047c25 */ /* 0x000fc8000f8e00ff */
[----:B------:R-:W-:Y:S01]  /*7a40*/  IMAD.MOV.U32 R4, RZ, RZ, R7 ;  /* 0x000000ffff047224 */ /* 0x000fe200078e0007 */
[----:B------:R-:W-:Y:S01]  /*7a50*/  IADD3 RZ, P3, R5, R6, RZ ;  /* 0x0000000605ff7210 */ /* 0x000fe20007f7e0ff */
[----:B------:R-:W-:-:S04]  /*7a60*/  IMAD.X R5, RZ, RZ, RZ, P1 ;  /* 0x000000ffff057224 */ /* 0x000fc800008e06ff */
[----:B------:R-:W-:-:S08]  /*7a70*/  IMAD.WIDE.U32.X R4, R23, UR11, R4, P3 ;  /* 0x0000000b17047c25 */ /* 0x000fd000098e0404 */
.L_x_173:
[----:B------:R-:W-:Y:S01]  /*7a80*/  ISETP.NE.AND P1, PT, R2, 0x1, PT ;  /* 0x000000010200780c */ /* 0x000fe20003f25270 */
[----:B------:R-:W-:Y:S01]  /*7a90*/  ULDC UR6, c[0x0][0x648] ;  /* 0x0001920000067ab9 */ /* 0x000fe20000000800 */
[----:B------:R-:W-:Y:S01]  /*7aa0*/  LOP3.LUT R20, R20, UR5, RZ, 0xc0, !PT ;  /* 0x0000000514147c12 */ /* 0x000fe2000f8ec0ff */
[----:B------:R-:W-:Y:S01]  /*7ab0*/  IMAD.MOV R22, RZ, RZ, -R22 ;  /* 0x000000ffff167224 */ /* 0x000fe200078e0a16 */
[----:B------:R-:W-:Y:S01]  /*7ac0*/  SHF.R.U64 R5, R4, UR6, R5 ;  /* 0x0000000604057c19 */ /* 0x000fe20008001205 */
[----:B------:R-:W-:Y:S01]  /*7ad0*/  ULDC UR6, c[0x0][0x638] ;  /* 0x00018e0000067ab9 */ /* 0x000fe20000000800 */
[----:B------:R-:W-:Y:S01]  /*7ae0*/  LOP3.LUT R6, R9, UR4, RZ, 0xc0, !PT ;  /* 0x0000000409067c12 */ /* 0x000fe2000f8ec0ff */
[----:B------:R-:W-:Y:S02]  /*7af0*/  ULDC UR7, c[0x0][0x610] ;  /* 0x0001840000077ab9 */ /* 0x000fe40000000800 */
[----:B------:R-:W-:Y:S02]  /*7b00*/  IMAD.MOV R4, RZ, RZ, -R5 ;  /* 0x000000ffff047224 */ /* 0x000fe400078e0a05 */
[----:B------:R-:W-:-:S02]  /*7b10*/  IMAD R20, R5, UR13, R20 ;  /* 0x0000000d05147c24 */ /* 0x000fc4000f8e0214 */
[----:B0-----:R-:W-:Y:S02]  /*7b20*/  @P1 IMAD R15, R21, R22, R14 ;  /* 0x00000016150f1224 */ /* 0x001fe400078e020e */
[----:B------:R-:W-:Y:S01]  /*7b30*/  IMAD R19, R4, UR6, R19 ;  /* 0x0000000604137c24 */ /* 0x000fe2000f8e0213 */
[----:B------:R-:W-:Y:S01]  /*7b40*/  ULDC UR6, c[0x0][0x600] ;  /* 0x0001800000067ab9 */ /* 0x000fe20000000800 */
[----:B------:R-:W-:Y:S02]  /*7b50*/  IMAD R15, R20, UR7, R15 ;  /* 0x00000007140f7c24 */ /* 0x000fe4000f8e020f */
[----:B------:R-:W-:Y:S02]  /*7b60*/  IMAD R6, R19, UR6, R6 ;  /* 0x0000000613067c24 */ /* 0x000fe4000f8e0206 */
[----:B------:R-:W-:-:S03]  /*7b70*/  IMAD.MOV.U32 R4, RZ, RZ, 0x1 ;  /* 0x00000001ff047424 */ /* 0x000fc600078e00ff */
[----:B------:R-:W-:Y:S02]  /*7b80*/  SEL R20, R6, R15, !P1 ;  /* 0x0000000f06147207 */ /* 0x000fe40004800000 */
[----:B------:R-:W-:-:S07]  /*7b90*/  SEL R19, R15, R6, !P1 ;  /* 0x000000060f137207 */ /* 0x000fce0004800000 */
.L_x_171:
[----:B------:R-:W-:Y:S05]  /*7ba0*/  BSYNC B1 ;  /* 0x0000000000017941 */ /* 0x000fea0003800000 */
.L_x_170:
[----:B------:R-:W-:-:S13]  /*7bb0*/  LOP3.LUT P1, RZ, R4, 0xff, RZ, 0xc0, !PT ;  /* 0x000000ff04ff7812 */ /* 0x000fda000782c0ff */
[----:B------:R-:W-:Y:S05]  /*7bc0*/  @P1 BRA `(.L_x_174) ;  /* 0xfffffff4001c1947 */ /* 0x000fea000383ffff */
[----:B------:R-:W-:Y:S05]  /*7bd0*/  BSYNC B0 ;  /* 0x0000000000007941 */ /* 0x000fea0003800000 */
.L_x_162:
[----:B------:R-:W-:-:S03]  /*7be0*/  UMOV UR6, 0xffffffff ;  /* 0xffffffff00067882 */ /* 0x000fc60000000000 */
[----:B------:R-:W-:Y:S05]  /*7bf0*/  BRA.DIV UR6, `(.L_x_175) ;  /* 0x0000000206f47947 */ /* 0x000fea000b800000 */
[----:B------:R-:W-:-:S13]  /*7c00*/  ELECT P6, URZ, PT ;  /* 0x00000000003f782f */ /* 0x000fda00038c0000 */
.L_x_188:
[----:B------:R-:W-:Y:S04]  /*7c10*/  BSSY B0, `(.L_x_176) ;  /* 0x0000022000007945 */ /* 0x000fe80003800000 */
[----:B------:R-:W-:Y:S05]  /*7c20*/  @!P6 BRA `(.L_x_177) ;  /* 0x000000000080e947 */ /* 0x000fea0003800000 */
[----:B------:R-:W-:-:S04]  /*7c30*/  LOP3.LUT R18, R18, 0x2, RZ, 0xfc, !PT ;  /* 0x0000000212127812 */ /* 0x000fc800078efcff */
[----:B------:R-:W-:-:S13]  /*7c40*/  ISETP.NE.AND P0, PT, R18, 0x3, PT ;  /* 0x000000031200780c */ /* 0x000fda0003f05270 */
[----:B------:R-:W-:Y:S05]  /*7c50*/  @!P0 BRA `(.L_x_178) ;  /* 0x0000000000048947 */ /* 0x000fea0003800000 */
[----:B------:R-:W-:Y:S01]  /*7c60*/  BPT.TRAP 0x1 ;  /* 0x000000040000795c */ /* 0x000fe20000300000 */
.L_x_178:
[----:B------:R-:W0:Y:S01]  /*7c70*/  S2R R3, SR_CgaCtaId ;  /* 0x0000000000037919 */ /* 0x000e220000008800 */
[----:B------:R-:W-:-:S04]  /*7c80*/  MOV R2, 0x400 ;  /* 0x0000040000027802 */ /* 0x000fc80000000f00 */
[----:B0-----:R-:W-:Y:S02]  /*7c90*/  LEA R3, R3, R2, 0x18 ;  /* 0x0000000203037211 */ /* 0x001fe400078ec0ff */
[----:B------:R-:W-:-:S03]  /*7ca0*/  SHF.L.U32 R2, R0, 0x1f, RZ ;  /* 0x0000001f00027819 */ /* 0x000fc600000006ff */
[----:B------:R-:W-:-:S04]  /*7cb0*/  VIADD R3, R3, 0x18 ;  /* 0x0000001803037836 */ /* 0x000fc80000000000 */
[C---:B------:R-:W-:Y:S02]  /*7cc0*/  IMAD R7, R12.reuse, 0x8, R3 ;  /* 0x000000080c077824 */ /* 0x040fe400078e0203 */
[----:B------:R-:W-:Y:S02]  /*7cd0*/  VIADD R12, R12, 0x1 ;  /* 0x000000010c0c7836 */ /* 0x000fe40000000000 */
[----:B------:R-:W0:Y:S03]  /*7ce0*/  SYNCS.PHASECHK.TRANS64.TRYWAIT P0, [R7+URZ], R2 ;  /* 0x00000002070075a7 */ /* 0x000e26000800017f */
[----:B------:R-:W-:-:S04]  /*7cf0*/  ISETP.NE.AND P1, PT, R12, 0x3, PT ;  /* 0x000000030c00780c */ /* 0x000fc80003f25270 */
[----:B------:R-:W-:Y:S02]  /*7d00*/  SEL R5, RZ, 0x1, P1 ;  /* 0x00000001ff057807 */ /* 0x000fe40000800000 */
[----:B------:R-:W-:Y:S02]  /*7d10*/  SEL R12, R12, RZ, P1 ;  /* 0x000000ff0c0c7207 */ /* 0x000fe40000800000 */
[----:B------:R-:W-:-:S03]  /*7d20*/  LOP3.LUT R5, R0, R5, RZ, 0x3c, !PT ;  /* 0x0000000500057212 */ /* 0x000fc600078e3cff */
[----:B------:R-:W-:Y:S01]  /*7d30*/  IMAD R9, R12, 0x8, R3 ;  /* 0x000000080c097824 */ /* 0x000fe200078e0203 */
[----:B------:R-:W-:Y:S01]  /*7d40*/  SHF.L.U32 R4, R5, 0x1f, RZ ;  /* 0x0000001f05047819 */ /* 0x000fe200000006ff */
[----:B0-----:R-:W-:Y:S06]  /*7d50*/  @!P0 BRA `(.L_x_179) ;  /* 0x0000000000bc8947 */ /* 0x001fec0003800000 */
.L_x_189:
[----:B------:R-:W1:Y:S01]  /*7d60*/  SYNCS.PHASECHK.TRANS64.TRYWAIT P0, [R9+URZ], R4 ;  /* 0x00000004090075a7 */ /* 0x000e62000800017f */
[----:B------:R-:W-:-:S05]  /*7d70*/  VIADD R0, R12, 0x1 ;  /* 0x000000010c007836 */ /* 0x000fca0000000000 */
[----:B------:R-:W-:-:S04]  /*7d80*/  ISETP.NE.AND P1, PT, R0, 0x3, PT ;  /* 0x000000030000780c */ /* 0x000fc80003f25270 */
[----:B0-----:R-:W-:Y:S02]  /*7d90*/  SEL R2, RZ, 0x1, P1 ;  /* 0x00000001ff027807 */ /* 0x001fe40000800000 */
[----:B------:R-:W-:Y:S02]  /*7da0*/  SEL R0, R0, RZ, P1 ;  /* 0x000000ff00007207 */ /* 0x000fe40000800000 */
[----:B------:R-:W-:Y:S01]  /*7db0*/  LOP3.LUT R2, R5, R2, RZ, 0x3c, !PT ;  /* 0x0000000205027212 */ /* 0x000fe200078e3cff */
[----:B-1----:R-:W-:Y:S06]  /*7dc0*/  @!P0 BRA `(.L_x_180) ;  /* 0x0000000000b48947 */ /* 0x002fec0003800000 */
.L_x_190:
[----:B------:R-:W-:Y:S01]  /*7dd0*/  IMAD R3, R0, 0x8, R3 ;  /* 0x0000000800037824 */ /* 0x000fe200078e0203 */
[----:B------:R-:W-:-:S07]  /*7de0*/  SHF.L.U32 R0, R2, 0x1f, RZ ;  /* 0x0000001f02007819 */ /* 0x000fce00000006ff */
.L_x_181:
[----:B-1----:R1:W2:Y:S02]  /*7df0*/  SYNCS.PHASECHK.TRANS64.TRYWAIT P0, [R3+URZ], R0 ;  /* 0x00000000030075a7 */ /* 0x0022a4000800017f */
[----:B--2---:R-:W-:Y:S05]  /*7e00*/  @!P0 NANOSLEEP.SYNCS 0x989680 ;  /* 0x009896800000895d */ /* 0x004fea0003900000 */
[----:B------:R-:W2:Y:S02]  /*7e10*/  @!P0 SYNCS.PHASECHK.TRANS64 P0, [R3+URZ], R0 ;  /* 0x00000000030085a7 */ /* 0x000ea4000800007f */
[----:B--2---:R-:W-:Y:S05]  /*7e20*/  @!P0 BRA `(.L_x_181) ;  /* 0xfffffffc00f08947 */ /* 0x004fea000383ffff */
.L_x_177:
[----:B------:R-:W-:Y:S05]  /*7e30*/  BSYNC B0 ;  /* 0x0000000000007941 */ /* 0x000fea0003800000 */
.L_x_176:
[----:B------:R-:W-:Y:S05]  /*7e40*/  EXIT ;  /* 0x000000000000794d */ /* 0x000fea0003800000 */
.L_x_17:
[----:B-1----:R1:W2:Y:S02]  /*7e50*/  SYNCS.PHASECHK.TRANS64.TRYWAIT P1, [R3+URZ], R0 ;  /* 0x00000000030075a7 */ /* 0x0022a4000802017f */
[----:B--2---:R-:W-:Y:S05]  /*7e60*/  @!P1 NANOSLEEP.SYNCS 0x989680 ;  /* 0x009896800000995d */ /* 0x004fea0003900000 */
[----:B------:R-:W2:Y:S02]  /*7e70*/  @!P1 SYNCS.PHASECHK.TRANS64 P1, [R3+URZ], R0 ;  /* 0x00000000030095a7 */ /* 0x000ea4000802007f */
[----:B--2---:R-:W-:Y:S05]  /*7e80*/  @!P1 BRA `(.L_x_17) ;  /* 0xfffffffc00f09947 */ /* 0x004fea000383ffff */
[----:B------:R-:W-:Y:S05]  /*7e90*/  BRA `(.L_x_16) ;  /* 0xffffff9400787947 */ /* 0x000fea000383ffff */
.L_x_22:
[----:B-1----:R-:W-:-:S04]  /*7ea0*/  IMAD.U32 R4, RZ, RZ, UR8 ;  /* 0x00000008ff047e24 */ /* 0x002fc8000f8e00ff */
[----:B------:R1:W2:Y:S03]  /*7eb0*/  SYNCS.PHASECHK.TRANS64.TRYWAIT P1, [R4+URZ], R3 ;  /* 0x00000003040075a7 */ /* 0x0002a6000802017f */
[----:B--2---:R-:W-:Y:S05]  /*7ec0*/  @!P1 NANOSLEEP.SYNCS 0x989680 ;  /* 0x009896800000995d */ /* 0x004fea0003900000 */
[----:B------:R-:W2:Y:S02]  /*7ed0*/  @!P1 SYNCS.PHASECHK.TRANS64 P1, [R4+URZ], R3 ;  /* 0x00000003040095a7 */ /* 0x000ea4000802007f */
[----:B--2---:R-:W-:Y:S05]  /*7ee0*/  @!P1 BRA `(.L_x_22) ;  /* 0xfffffffc00ec9947 */ /* 0x004fea000383ffff */
[----:B------:R-:W-:Y:S05]  /*7ef0*/  BRA `(.L_x_21) ;  /* 0xffffff9800b47947 */ /* 0x000fea000383ffff */
.L_x_163:
[----:B------:R-:W-:Y:S01]  /*7f00*/  BSSY B1, `(.L_x_182) ;  /* 0x0000006000017945 */ /* 0x000fe20003800000 */
[----:B------:R-:W-:-:S07]  /*7f10*/  IMAD.MOV.U32 R15, RZ, RZ, -0x1 ;  /* 0xffffffffff0f7424 */ /* 0x000fce00078e00ff */
[----:B------:R-:W-:Y:S05]  /*7f20*/  WARPSYNC.COLLECTIVE R15, `(.L_x_183) ;  /* 0x000000000f0c7348 */ /* 0x000fea0003c00000 */
[----:B------:R-:W-:Y:S02]  /*7f30*/  ELECT P6, UR62, PT ;  /* 0x00000000003e782f */ /* 0x000fe400038c0000 */
[----:B------:R-:W-:Y:S01]  /*7f40*/  MOV R14, UR62 ;  /* 0x0000003e000e7c02 */ /* 0x000fe20008000f00 */
[----:B------:R-:W-:Y:S10]  /*7f50*/  ENDCOLLECTIVE ;  /* 0x000000000000791b */ /* 0x000ff40003800000 */
.L_x_183:
[----:B------:R-:W-:Y:S05]  /*7f60*/  BSYNC B1 ;  /* 0x0000000000017941 */ /* 0x000fea0003800000 */
.L_x_182:
[----:B------:R-:W-:Y:S05]  /*7f70*/  BRA `(.L_x_184) ;  /* 0xfffffff0003c7947 */ /* 0x000fea000383ffff */
.L_x_166:
[----:B0-----:R0:W1:Y:S02]  /*7f80*/  SYNCS.PHASECHK.TRANS64.TRYWAIT P1, [R14+URZ+0x18], R7 ;  /* 0x000018070e0075a7 */ /* 0x001064000802017f */
[----:B-1----:R-:W-:Y:S05]  /*7f90*/  @!P1 NANOSLEEP.SYNCS 0x989680 ;  /* 0x009896800000995d */ /* 0x002fea0003900000 */
[----:B------:R-:W1:Y:S02]  /*7fa0*/  @!P1 SYNCS.PHASECHK.TRANS64 P1, [R14+URZ+0x18], R7 ;  /* 0x000018070e0095a7 */ /* 0x000e64000802007f */
[----:B-1----:R-:W-:Y:S05]  /*7fb0*/  @!P1 BRA `(.L_x_166) ;  /* 0xfffffffc00f09947 */ /* 0x002fea000383ffff */
[----:B------:R-:W-:Y:S05]  /*7fc0*/  BRA `(.L_x_185) ;  /* 0xfffffff000787947 */ /* 0x000fea000383ffff */
.L_x_175:
[----:B------:R-:W-:Y:S01]  /*7fd0*/  BSSY B0, `(.L_x_186) ;  /* 0x0000006000007945 */ /* 0x000fe20003800000 */
[----:B------:R-:W-:-:S07]  /*7fe0*/  IMAD.MOV.U32 R15, RZ, RZ, -0x1 ;  /* 0xffffffffff0f7424 */ /* 0x000fce00078e00ff */
[----:B------:R-:W-:Y:S05]  /*7ff0*/  WARPSYNC.COLLECTIVE R15, `(.L_x_187) ;  /* 0x000000000f0c7348 */ /* 0x000fea0003c00000 */
[----:B------:R-:W-:Y:S02]  /*8000*/  ELECT P6, UR62, PT ;  /* 0x00000000003e782f */ /* 0x000fe400038c0000 */
[----:B------:R-:W-:Y:S01]  /*8010*/  MOV R14, UR62 ;  /* 0x0000003e000e7c02 */ /* 0x000fe20008000f00 */
[----:B------:R-:W-:Y:S10]  /*8020*/  ENDCOLLECTIVE ;  /* 0x000000000000791b */ /* 0x000ff40003800000 */
.L_x_187:
[----:B------:R-:W-:Y:S05]  /*8030*/  BSYNC B0 ;  /* 0x0000000000007941 */ /* 0x000fea0003800000 */
.L_x_186:
[----:B------:R-:W-:Y:S05]  /*8040*/  BRA `(.L_x_188) ;  /* 0xfffffff800f07947 */ /* 0x000fea000383ffff */
.L_x_179:
[----:B0-----:R0:W1:Y:S02]  /*8050*/  SYNCS.PHASECHK.TRANS64.TRYWAIT P0, [R7+URZ], R2 ;  /* 0x00000002070075a7 */ /* 0x001064000800017f */
[----:B-1----:R-:W-:Y:S05]  /*8060*/  @!P0 NANOSLEEP.SYNCS 0x989680 ;  /* 0x009896800000895d */ /* 0x002fea0003900000 */
[----:B------:R-:W1:Y:S02]  /*8070*/  @!P0 SYNCS.PHASECHK.TRANS64 P0, [R7+URZ], R2 ;  /* 0x00000002070085a7 */ /* 0x000e64000800007f */
[----:B-1----:R-:W-:Y:S05]  /*8080*/  @!P0 BRA `(.L_x_179) ;  /* 0xfffffffc00f08947 */ /* 0x002fea000383ffff */
[----:B------:R-:W-:Y:S05]  /*8090*/  BRA `(.L_x_189) ;  /* 0xfffffffc00307947 */ /* 0x000fea000383ffff */
.L_x_180:
[----:B0-----:R0:W1:Y:S02]  /*80a0*/  SYNCS.PHASECHK.TRANS64.TRYWAIT P0, [R9+URZ], R4 ;  /* 0x00000004090075a7 */ /* 0x001064000800017f */
[----:B-1----:R-:W-:Y:S05]  /*80b0*/  @!P0 NANOSLEEP.SYNCS 0x989680 ;  /* 0x009896800000895d */ /* 0x002fea0003900000 */
[----:B------:R-:W1:Y:S02]  /*80c0*/  @!P0 SYNCS.PHASECHK.TRANS64 P0, [R9+URZ], R4 ;  /* 0x00000004090085a7 */ /* 0x000e64000800007f */
[----:B-1----:R-:W-:Y:S05]  /*80d0*/  @!P0 BRA `(.L_x_180) ;  /* 0xfffffffc00f08947 */ /* 0x002fea000383ffff */
[----:B------:R-:W-:Y:S05]  /*80e0*/  BRA `(.L_x_190) ;  /* 0xfffffffc00387947 */ /* 0x000fea000383ffff */
.L_x_191:
[----:B------:R-:W-:-:S00]  /*80f0*/  BRA `(.L_x_191) ;  /* 0xfffffffc00fc7947 */ /* 0x000fc0000383ffff */
[----:B------:R-:W-:-:S00]  /*8100*/  NOP ;  /* 0x0000000000007918 */ /* 0x000fc00000000000 */
[----:B------:R-:W-:-:S00]  /*8110*/  NOP ;  /* 0x0000000000007918 */ /* 0x000fc00000000000 */
[----:B------:R-:W-:-:S00]  /*8120*/  NOP ;  /* 0x0000000000007918 */ /* 0x000fc00000000000 */
[----:B------:R-:W-:-:S00]  /*8130*/  NOP ;  /* 0x0000000000007918 */ /* 0x000fc00000000000 */
[----:B------:R-:W-:-:S00]  /*8140*/  NOP ;  /* 0x0000000000007918 */ /* 0x000fc00000000000 */
[----:B------:R-:W-:-:S00]  /*8150*/  NOP ;  /* 0x0000000000007918 */ /* 0x000fc00000000000 */
[----:B------:R-:W-:-:S00]  /*8160*/  NOP ;  /* 0x0000000000007918 */ /* 0x000fc00000000000 */
[----:B------:R-:W-:-:S00]  /*8170*/  NOP ;  /* 0x0000000000007918 */ /* 0x000fc00000000000 */
.L_x_192:


//--------------------- .nv.global.init           --------------------------
	.section	.nv.global.init,"aw",@progbits
.nv.global.init:
	.type		$str$22,@object
	.size		$str$22,($str$23 - $str$22)
$str$22:
        /*0000*/ 	.byte	0x6b, 0x5f, 0x74, 0x69, 0x6c, 0x65, 0x5f, 0x63, 0x6f, 0x75, 0x6e, 0x74, 0x20, 0x3e, 0x3d, 0x20
        /*0010*/ 	.byte	0x31, 0x00
	.type		$str$23,@object
	.size		$str$23,(__unnamed_1 - $str$23)
$str$23:
        /*0012*/ 	.byte	0x2f, 0x74, 0x6d, 0x70, 0x2f, 0x63, 0x75, 0x74, 0x6c, 0x61, 0x73, 0x73, 0x5f, 0x73, 0x77, 0x65
        /*0022*/ 	.byte	0x65, 0x70, 0x5f, 0x73, 0x72, 0x63, 0x2f, 0x69, 0x6e, 0x63, 0x6c, 0x75, 0x64, 0x65, 0x2f, 0x63
        /*0032*/ 	.byte	0x75, 0x74, 0x6c, 0x61, 0x73, 0x73, 0x2f, 0x67, 0x65, 0x6d, 0x6d, 0x2f, 0x63, 0x6f, 0x6c, 0x6c
        /*0042*/ 	.byte	0x65, 0x63, 0x74, 0x69, 0x76, 0x65, 0x2f, 0x73, 0x6d, 0x39, 0x30, 0x5f, 0x6d, 0x6d, 0x61, 0x5f
        /*0052*/ 	.byte	0x74, 0x6d, 0x61, 0x5f, 0x67, 0x6d, 0x6d, 0x61, 0x5f, 0x73, 0x73, 0x5f, 0x77, 0x61, 0x72, 0x70
        /*0062*/ 	.byte	0x73, 0x70, 0x65, 0x63, 0x69, 0x61, 0x6c, 0x69, 0x7a, 0x65, 0x64, 0x2e, 0x68, 0x70, 0x70, 0x00
	.type		__unnamed_1,@object
	.size		__unnamed_1,(.L_0 - __unnamed_1)
__unnamed_1:
        /*0072*/ 	.byte	0x76, 0x6f, 0x69, 0x64, 0x20, 0x63, 0x75, 0x74, 0x6c, 0x61, 0x73, 0x73, 0x3a, 0x3a, 0x67, 0x65
        /* <DEDUP_REMOVED lines=179> */
        /*0bb2*/ 	.byte	0x65, 0x3a, 0x3a, 0x69, 0x64, 0x65, 0x6e, 0x74, 0x69, 0x74, 0x79, 0x5d, 0x00
.L_0:


//--------------------- .nv.shared._ZN7cutlass13device_kernelINS_4gemm6kernel13GemmUniversalIN4cute5tupleIJiiiiEEENS1_10collective13CollectiveMmaINS1_34MainloopSm90TmaGmmaWarpSpecializedILi3ENS5_IJNS4_1CILi1EEESB_SB_EEENS1_35KernelTmaWarpSpecializedCooperativeEEENS5_IJNSA_ILi128EEESF_SF_EEENS_6half_tENS5_IJSB_llEEESH_NS5_IJlSB_lEEENS4_8TiledMMAINS4_8MMA_AtomIJNS4_4SM904GMMA26MMA_64x128x16_F32F16F16_SSILNSN_5MajorE1ELSP_0ELNSN_7ScaleInE1ELSQ_1EEEEEENS4_6LayoutINS5_IJNSA_ILi2EEESB_SB_EEENS5_IJSB_NSA_ILi0EEESW_EEEEENS5_IJNS4_10UnderscoreESZ_SZ_EEEEENS4_13SM90_TMA_LOADENS4_14ComposedLayoutINS4_7SwizzleILi3ELi4ELi3EEENS4_18smem_ptr_flag_bitsILi16EEENST_INS5_IJNSA_ILi64EEENSA_ILi8EEEEEENS5_IJSB_S18_EEEEEEEvNS4_8identityES12_NS13_IS15_S17_NST_INS5_IJS19_S18_EEENS5_IJS18_SB_EEEEEEEvS1E_EENS_8epilogue10collective6detail29Sm90TmaWarpSpecializedAdapterINS1L_15DefaultEpilogueISH_SJ_SJ_NS1K_6thread17LinearCombinationISH_Li1EffLNS1P_9ScaleType4KindE0ELNS_15FloatRoundStyleE2ESH_EENS1_15EpilogueDefaultEEEEEvvEEEEvNT_6ParamsE --------------------------
	.section	.nv.shared._ZN7cutlass13device_kernelINS_4gemm6kernel13GemmUniversalIN4cute5tupleIJiiiiEEENS1_10collective13CollectiveMmaINS1_34MainloopSm90TmaGmmaWarpSpecializedILi3ENS5_IJNS4_1CILi1EEESB_SB_EEENS1_35KernelTmaWarpSpecializedCooperativeEEENS5_IJNSA_ILi128EEESF_SF_EEENS_6half_tENS5_IJSB_llEEESH_NS5_IJlSB_lEEENS4_8TiledMMAINS4_8MMA_AtomIJNS4_4SM904GMMA26MMA_64x128x16_F32F16F16_SSILNSN_5MajorE1ELSP_0ELNSN_7ScaleInE1ELSQ_1EEEEEENS4_6LayoutINS5_IJNSA_ILi2EEESB_SB_EEENS5_IJSB_NSA_ILi0EEESW_EEEEENS5_IJNS4_10UnderscoreESZ_SZ_EEEEENS4_13SM90_TMA_LOADENS4_14ComposedLayoutINS4_7SwizzleILi3ELi4ELi3EEENS4_18smem_ptr_flag_bitsILi16EEENST_INS5_IJNSA_ILi64EEENSA_ILi8EEEEEENS5_IJSB_S18_EEEEEEEvNS4_8identityES12_NS13_IS15_S17_NST_INS5_IJS19_S18_EEENS5_IJS18_SB_EEEEEEEvS1E_EENS_8epilogue10collective6detail29Sm90TmaWarpSpecializedAdapterINS1L_15DefaultEpilogueISH_SJ_SJ_NS1K_6thread17LinearCombinationISH_Li1EffLNS1P_9ScaleType4KindE0ELNS_15FloatRoundStyleE2ESH_EENS1_15EpilogueDefaultEEEEEvvEEEEvNT_6ParamsE,"aw",@nobits
	.sectionflags	@""
	.align	16
	.zero		1024


//--------------------- .nv.shared.reserved.0     --------------------------
	.section	.nv.shared.reserved.0,"aw",@nobits
	.weak		__nv_reservedSMEM_offset_0_alias
	.size		__nv_reservedSMEM_offset_0_alias, 0, 0
	.other		__nv_reservedSMEM_offset_0_alias,@"STO_CUDA_RESERVED_SHARED STV_DEFAULT"
__nv_reservedSMEM_offset_0_alias:
	.zero		0


//--------------------- .nv.global                --------------------------
	.section	.nv.global,"aw",@nobits
.nv.global:
	.type		_ZN40_INTERNAL_9ecd7595_4_k_cu_0e7d2ad9_228004cute1_E,@object
	.size		_ZN40_INTERNAL_9ecd7595_4_k_cu_0e7d2ad9_228004cute1_E,(_ZN40_INTERNAL_9ecd7595_4_k_cu_0e7d2ad9_228004cuda3std3__45__cpo6cbeginE - _ZN40_INTERNAL_9ecd7595_4_k_cu_0e7d2ad9_228004cute1_E)
_ZN40_INTERNAL_9ecd7595_4_k_cu_0e7d2ad9_228004cute1_E:
	.zero		1
	.type		_ZN40_INTERNAL_9ecd7595_4_k_cu_0e7d2ad9_228004cuda3std3__45__cpo6cbeginE,@object
	.size		_ZN40_INTERNAL_9ecd7595_4_k_cu_0e7d2ad9_228004cuda3std3__45__cpo6cbeginE,(_ZN40_INTERNAL_9ecd7595_4_k_cu_0e7d2ad9_228004cuda3std3__48in_placeE - _ZN40_INTERNAL_9ecd7595_4_k_cu_0e7d2ad9_228004cuda3std3__45__cpo6cbeginE)
_ZN40_INTERNAL_9ecd7595_4_k_cu_0e7d2ad9_228004cuda3std3__45__cpo6cbeginE:
	.zero		1
	.type		_ZN40_INTERNAL_9ecd7595_4_k_cu_0e7d2ad9_228004cuda3std3__48in_placeE,@object
	.size		_ZN40_INTERNAL_9ecd7595_4_k_cu_0e7d2ad9_228004cuda3std3__48in_placeE,(_ZN40_INTERNAL_9ecd7595_4_k_cu_0e7d2ad9_228004cuda3std6ranges3__45__cpo9iter_moveE - _ZN40_INTERNAL_9ecd7595_4_k_cu_0e7d2ad9_228004cuda3std3__48in_placeE)
_ZN40_INTERNAL_9ecd7595_4_k_cu_0e7d2ad9_228004cuda3std3__48in_placeE:
	.zero		1
	.type		_ZN40_INTERNAL_9ecd7595_4_k_cu_0e7d2ad9_228004cuda3std6ranges3__45__cpo9iter_moveE,@object
	.size		_ZN40_INTERNAL_9ecd7595_4_k_cu_0e7d2ad9_228004cuda3std6ranges3__45__cpo9iter_moveE,(_ZN40_INTERNAL_9ecd7595_4_k_cu_0e7d2ad9_228004cuda3std3__45__cpo5beginE - _ZN40_INTERNAL_9ecd7595_4_k_cu_0e7d2ad9_228004cuda3std6ranges3__45__cpo9iter_moveE)
_ZN40_INTERNAL_9ecd7595_4_k_cu_0e7d2ad9_228004cuda3std6ranges3__45__cpo9iter_moveE:
	.zero		1
	.type		_ZN40_INTERNAL_9ecd7595_4_k_cu_0e7d2ad9_228004cuda3std3__45__cpo5beginE,@object
	.size		_ZN40_INTERNAL_9ecd7595_4_k_cu_0e7d2ad9_228004cuda3std3__45__cpo5beginE,(_ZN40_INTERNAL_9ecd7595_4_k_cu_0e7d2ad9_228004cuda3std3__442_GLOBAL__N__9ecd7595_4_k_cu_0e7d2ad9_228006ignoreE - _ZN40_INTERNAL_9ecd7595_4_k_cu_0e7d2ad9_228004cuda3std3__45__cpo5beginE)
_ZN40_INTERNAL_9ecd7595_4_k_cu_0e7d2ad9_228004cuda3std3__45__cpo5beginE:
	.zero		1
	.type		_ZN40_INTERNAL_9ecd7595_4_k_cu_0e7d2ad9_228004cuda3std3__442_GLOBAL__N__9ecd7595_4_k_cu_0e7d2ad9_228006ignoreE,@object
	.size		_ZN40_INTERNAL_9ecd7595_4_k_cu_0e7d2ad9_228004cuda3std3__442_GLOBAL__N__9ecd7595_4_k_cu_0e7d2ad9_228006ignoreE,(_ZN40_INTERNAL_9ecd7595_4_k_cu_0e7d2ad9_228004cute7productE - _ZN40_INTERNAL_9ecd7595_4_k_cu_0e7d2ad9_228004cuda3std3__442_GLOBAL__N__9ecd7595_4_k_cu_0e7d2ad9_228006ignoreE)
_ZN40_INTERNAL_9ecd7595_4_k_cu_0e7d2ad9_228004cuda3std3__442_GLOBAL__N__9ecd7595_4_k_cu_0e7d2ad9_228006ignoreE:
	.zero		1
	.type		_ZN40_INTERNAL_9ecd7595_4_k_cu_0e7d2ad9_228004cute7productE,@object
	.size		_ZN40_INTERNAL_9ecd7595_4_k_cu_0e7d2ad9_228004cute7productE,(_ZN40_INTERNAL_9ecd7595_4_k_cu_0e7d2ad9_228004cuda3std3__45__cpo3endE - _ZN40_INTERNAL_9ecd7595_4_k_cu_0e7d2ad9_228004cute7productE)
_ZN40_INTERNAL_9ecd7595_4_k_cu_0e7d2ad9_228004cute7productE:
	.zero		1
	.type		_ZN40_INTERNAL_9ecd7595_4_k_cu_0e7d2ad9_228004cuda3std3__45__cpo3endE,@object
	.size		_ZN40_INTERNAL_9ecd7595_4_k_cu_0e7d2ad9_228004cuda3std3__45__cpo3endE,(_ZN40_INTERNAL_9ecd7595_4_k_cu_0e7d2ad9_228004cuda3std3__419piecewise_constructE - _ZN40_INTERNAL_9ecd7595_4_k_cu_0e7d2ad9_228004cuda3std3__45__cpo3endE)
_ZN40_INTERNAL_9ecd7595_4_k_cu_0e7d2ad9_228004cuda3std3__45__cpo3endE:
	.zero		1
	.type		_ZN40_INTERNAL_9ecd7595_4_k_cu_0e7d2ad9_228004cuda3std3__419piecewise_constructE,@object
	.size		_ZN40_INTERNAL_9ecd7595_4_k_cu_0e7d2ad9_228004cuda3std3__419piecewise_constructE,(_ZN40_INTERNAL_9ecd7595_4_k_cu_0e7d2ad9_228004cuda3std3__45__cpo4cendE - _ZN40_INTERNAL_9ecd7595_4_k_cu_0e7d2ad9_228004cuda3std3__419piecewise_constructE)
_ZN40_INTERNAL_9ecd7595_4_k_cu_0e7d2ad9_228004cuda3std3__419piecewise_constructE:
	.zero		1
	.type		_ZN40_INTERNAL_9ecd7595_4_k_cu_0e7d2ad9_228004cuda3std3__45__cpo4cendE,@object
	.size		_ZN40_INTERNAL_9ecd7595_4_k_cu_0e7d2ad9_228004cuda3std3__45__cpo4cendE,(_ZN40_INTERNAL_9ecd7595_4_k_cu_0e7d2ad9_228004cuda3std6ranges3__45__cpo4swapE - _ZN40_INTERNAL_9ecd7595_4_k_cu_0e7d2ad9_228004cuda3std3__45__cpo4cendE)
_ZN40_INTERNAL_9ecd7595_4_k_cu_0e7d2ad9_228004cuda3std3__45__cpo4cendE:
	.zero		1
	.type		_ZN40_INTERNAL_9ecd7595_4_k_cu_0e7d2ad9_228004cuda3std6ranges3__45__cpo4swapE,@object
	.size		_ZN40_INTERNAL_9ecd7595_4_k_cu_0e7d2ad9_228004cuda3std6ranges3__45__cpo4swapE,(.L_8 - _ZN40_INTERNAL_9ecd7595_4_k_cu_0e7d2ad9_228004cuda3std6ranges3__45__cpo4swapE)
_ZN40_INTERNAL_9ecd7595_4_k_cu_0e7d2ad9_228004cuda3std6ranges3__45__cpo4swapE:
	.zero		1
.L_8:


//--------------------- .nv.constant0._ZN7cutlass13device_kernelINS_4gemm6kernel13GemmUniversalIN4cute5tupleIJiiiiEEENS1_10collective13CollectiveMmaINS1_34MainloopSm90TmaGmmaWarpSpecializedILi3ENS5_IJNS4_1CILi1EEESB_SB_EEENS1_35KernelTmaWarpSpecializedCooperativeEEENS5_IJNSA_ILi128EEESF_SF_EEENS_6half_tENS5_IJSB_llEEESH_NS5_IJlSB_lEEENS4_8TiledMMAINS4_8MMA_AtomIJNS4_4SM904GMMA26MMA_64x128x16_F32F16F16_SSILNSN_5MajorE1ELSP_0ELNSN_7ScaleInE1ELSQ_1EEEEEENS4_6LayoutINS5_IJNSA_ILi2EEESB_SB_EEENS5_IJSB_NSA_ILi0EEESW_EEEEENS5_IJNS4_10UnderscoreESZ_SZ_EEEEENS4_13SM90_TMA_LOADENS4_14ComposedLayoutINS4_7SwizzleILi3ELi4ELi3EEENS4_18smem_ptr_flag_bitsILi16EEENST_INS5_IJNSA_ILi64EEENSA_ILi8EEEEEENS5_IJSB_S18_EEEEEEEvNS4_8identityES12_NS13_IS15_S17_NST_INS5_IJS19_S18_EEENS5_IJS18_SB_EEEEEEEvS1E_EENS_8epilogue10collective6detail29Sm90TmaWarpSpecializedAdapterINS1L_15DefaultEpilogueISH_SJ_SJ_NS1K_6thread17LinearCombinationISH_Li1EffLNS1P_9ScaleType4KindE0ELNS_15FloatRoundStyleE2ESH_EENS1_15EpilogueDefaultEEEEEvvEEEEvNT_6ParamsE --------------------------
	.section	.nv.constant0._ZN7cutlass13device_kernelINS_4gemm6kernel13GemmUniversalIN4cute5tupleIJiiiiEEENS1_10collective13CollectiveMmaINS1_34MainloopSm90TmaGmmaWarpSpecializedILi3ENS5_IJNS4_1CILi1EEESB_SB_EEENS1_35KernelTmaWarpSpecializedCooperativeEEENS5_IJNSA_ILi128EEESF_SF_EEENS_6half_tENS5_IJSB_llEEESH_NS5_IJlSB_lEEENS4_8TiledMMAINS4_8MMA_AtomIJNS4_4SM904GMMA26MMA_64x128x16_F32F16F16_SSILNSN_5MajorE1ELSP_0ELNSN_7ScaleInE1ELSQ_1EEEEEENS4_6LayoutINS5_IJNSA_ILi2EEESB_SB_EEENS5_IJSB_NSA_ILi0EEESW_EEEEENS5_IJNS4_10UnderscoreESZ_SZ_EEEEENS4_13SM90_TMA_LOADENS4_14ComposedLayoutINS4_7SwizzleILi3ELi4ELi3EEENS4_18smem_ptr_flag_bitsILi16EEENST_INS5_IJNSA_ILi64EEENSA_ILi8EEEEEENS5_IJSB_S18_EEEEEEEvNS4_8identityES12_NS13_IS15_S17_NST_INS5_IJS19_S18_EEENS5_IJS18_SB_EEEEEEEvS1E_EENS_8epilogue10collective6detail29Sm90TmaWarpSpecializedAdapterINS1L_15DefaultEpilogueISH_SJ_SJ_NS1K_6thread17LinearCombinationISH_Li1EffLNS1P_9ScaleType4KindE0ELNS_15FloatRoundStyleE2ESH_EENS1_15EpilogueDefaultEEEEEvvEEEEvNT_6ParamsE,"a",@progbits
	.sectionflags	@""
	.align	4
.nv.constant0._ZN7cutlass13device_kernelINS_4gemm6kernel13GemmUniversalIN4cute5tupleIJiiiiEEENS1_10collective13CollectiveMmaINS1_34MainloopSm90TmaGmmaWarpSpecializedILi3ENS5_IJNS4_1CILi1EEESB_SB_EEENS1_35KernelTmaWarpSpecializedCooperativeEEENS5_IJNSA_ILi128EEESF_SF_EEENS_6half_tENS5_IJSB_llEEESH_NS5_IJlSB_lEEENS4_8TiledMMAINS4_8MMA_AtomIJNS4_4SM904GMMA26MMA_64x128x16_F32F16F16_SSILNSN_5MajorE1ELSP_0ELNSN_7ScaleInE1ELSQ_1EEEEEENS4_6LayoutINS5_IJNSA_ILi2EEESB_SB_EEENS5_IJSB_NSA_ILi0EEESW_EEEEENS5_IJNS4_10UnderscoreESZ_SZ_EEEEENS4_13SM90_TMA_LOADENS4_14ComposedLayoutINS4_7SwizzleILi3ELi4ELi3EEENS4_18smem_ptr_flag_bitsILi16EEENST_INS5_IJNSA_ILi64EEENSA_ILi8EEEEEENS5_IJSB_S18_EEEEEEEvNS4_8identityES12_NS13_IS15_S17_NST_INS5_IJS19_S18_EEENS5_IJS18_SB_EEEEEEEvS1E_EENS_8epilogue10collective6detail29Sm90TmaWarpSpecializedAdapterINS1L_15DefaultEpilogueISH_SJ_SJ_NS1K_6thread17LinearCombinationISH_Li1EffLNS1P_9ScaleType4KindE0ELNS_15FloatRoundStyleE2ESH_EENS1_15EpilogueDefaultEEEEEvvEEEEvNT_6ParamsE:
	.zero		1664


//--------------------- SYMBOLS --------------------------

	.type		.nv.reservedSmem.offset0,@object
	.size		.nv.reservedSmem.offset0,0x4
	.type		__assertfail,@function
